def matmul_kernel(
    a_ptr,
    b_ptr,
    c_ptr,
    M,
    N,
    K,
    stride_am,
    stride_ak,
    stride_bk,
    stride_bn,
    stride_cm,
    stride_cn,
    BLOCK_M: tl.constexpr,
    BLOCK_N: tl.constexpr,
    BLOCK_K: tl.constexpr,
    GROUP_M: tl.constexpr,
):
    pid = tl.program_id(axis=0)
    num_pid_m = tl.cdiv(M, BLOCK_M)
    num_pid_n = tl.cdiv(N, BLOCK_N)
    num_pid_in_group = GROUP_M * num_pid_n
    group_id = pid // num_pid_in_group
    first_pid_m = group_id * GROUP_M
    group_size_m = min(num_pid_m - first_pid_m, GROUP_M)
    pid_m = first_pid_m + ((pid % num_pid_in_group) % group_size_m)
    pid_n = (pid % num_pid_in_group) // group_size_m

    offs_am = (pid_m * BLOCK_M + tl.arange(0, BLOCK_M)) % M
    offs_bn = (pid_n * BLOCK_N + tl.arange(0, BLOCK_N)) % N
    offs_k = tl.arange(0, BLOCK_K)
    a_ptrs = a_ptr + offs_am[:, None] * stride_am + offs_k[None, :] * stride_ak
    b_ptrs = b_ptr + offs_k[:, None] * stride_bk + offs_bn[None, :] * stride_bn

    acc = tl.zeros((BLOCK_M, BLOCK_N), dtype=tl.float32)
    for kk in range(0, tl.cdiv(K, BLOCK_K)):
        a = tl.load(a_ptrs, mask=offs_k[None, :] < K - kk * BLOCK_K, other=0.0)
        b = tl.load(b_ptrs, mask=offs_k[:, None] < K - kk * BLOCK_K, other=0.0)
        acc = tl.dot(a, b, acc)
        a_ptrs += BLOCK_K * stride_ak
        b_ptrs += BLOCK_K * stride_bk

    c = acc.to(c_ptr.dtype.element_ty)
    offs_cm = pid_m * BLOCK_M + tl.arange(0, BLOCK_M)
    offs_cn = pid_n * BLOCK_N + tl.arange(0, BLOCK_N)
    c_ptrs = c_ptr + offs_cm[:, None] * stride_cm + offs_cn[None, :] * stride_cn
    mask = (offs_cm[:, None] < M) & (offs_cn[None, :] < N)
    tl.store(c_ptrs, c, mask=mask)

# config = {"BLOCK_K": 64, "BLOCK_M": 256, "BLOCK_N": 128, "GROUP_M": 8, "arch": "sm_100", "dtype": "bf16", "num_ctas": 1, "num_stages": 2, "num_warps": 8}
# arch = sm_100


// ===== COMPILED SASS (sm_100a) =====

	.target	sm_100a

	.elftype	@"ET_EXEC"


//--------------------- .note.nv.tkinfo           --------------------------
	.section	.note.nv.tkinfo,"",@"SHT_NOTE"
	.sectionflags	@"SHF_NOTE_NV_TKINFO"
	.tkinfo
        /*0018*/ 	.word	0x00000081
        /*0030*/ 	.string	""
        /*0030*/ 	.string	"ptxas-blackwell"
        /*0030*/ 	.string	"Cuda compilation tools, release 12.9, V12.9.86"
        /*0030*/ 	.string	"Build cuda_12.9.r12.9/compiler.36037853_0"
        /*0030*/ 	.string	"-v  -suppress-debug-info  -lineinfo  -arch sm_100a "



//--------------------- .note.nv.cuver            --------------------------
	.section	.note.nv.cuver,"",@"SHT_NOTE"
	.sectionflags	@"SHF_NOTE_NV_CUVER"
        /*0018*/ 	.short	0x0001
        /*001a*/ 	.short	0x0064
        /*001c*/ 	.short	0x0001
        /*001e*/ 	.short	0x0000
        /*0020*/ 	.short	0x0001
        /*0022*/ 	.short	0x0000


//--------------------- .nv.info                  --------------------------
	.section	.nv.info,"",@"SHT_CUDA_INFO"
	.align	4


	//----- nvinfo : EIATTR_REGCOUNT
	.align		4
        /*0000*/ 	.byte	0x04, 0x2f
        /*0002*/ 	.short	(.L_4 - .L_3)
	.align		4
.L_3:
        /*0004*/ 	.word	index@(matmul_kernel)
        /*0008*/ 	.word	0x000000ff


	//----- nvinfo : EIATTR_FRAME_SIZE
	.align		4
.L_4:
        /*000c*/ 	.byte	0x04, 0x11
        /*000e*/ 	.short	(.L_6 - .L_5)
	.align		4
.L_5:
        /*0010*/ 	.word	index@($__internal_2_$__cuda_sm10x_tcgen05_guardrail_trap_unallocated_columns_being_dealloced)
        /*0014*/ 	.word	0x00000038


	//----- nvinfo : EIATTR_FRAME_SIZE
	.align		4
.L_6:
        /*0018*/ 	.byte	0x04, 0x11
        /*001a*/ 	.short	(.L_8 - .L_7)
	.align		4
.L_7:
        /*001c*/ 	.word	index@($__internal_1_$__cuda_sm10x_tcgen05_guardrail_trap_phase_invalid_during_alloc)
        /*0020*/ 	.word	0x00000038


	//----- nvinfo : EIATTR_FRAME_SIZE
	.align		4
.L_8:
        /*0024*/ 	.byte	0x04, 0x11
        /*0026*/ 	.short	(.L_10 - .L_9)
	.align		4
.L_9:
        /*0028*/ 	.word	index@($__internal_0_$__cuda_sm10x_tcgen05_guardrail_trap_col_being_dealloced_not_returned_by_alloc)
        /*002c*/ 	.word	0x00000038


	//----- nvinfo : EIATTR_FRAME_SIZE
	.align		4
.L_10:
        /*0030*/ 	.byte	0x04, 0x11
        /*0032*/ 	.short	(.L_12 - .L_11)
	.align		4
.L_11:
        /*0034*/ 	.word	index@(matmul_kernel)
        /*0038*/ 	.word	0x00000038


	//----- nvinfo : EIATTR_MIN_STACK_SIZE
	.align		4
.L_12:
        /*003c*/ 	.byte	0x04, 0x12
        /*003e*/ 	.short	(.L_14 - .L_13)
	.align		4
.L_13:
        /*0040*/ 	.word	index@(matmul_kernel)
        /*0044*/ 	.word	0x00000038
.L_14:


//--------------------- .nv.info.matmul_kernel    --------------------------
	.section	.nv.info.matmul_kernel,"",@"SHT_CUDA_INFO"
	.sectionflags	@""
	.align	4


	//----- nvinfo : EIATTR_CUDA_API_VERSION
	.align		4
        /*0000*/ 	.byte	0x04, 0x37
        /*0002*/ 	.short	(.L_16 - .L_15)
.L_15:
        /*0004*/ 	.word	0x00000081


	//----- nvinfo : EIATTR_KPARAM_INFO
	.align		4
.L_16:
        /*0008*/ 	.byte	0x04, 0x17
        /*000a*/ 	.short	(.L_18 - .L_17)
.L_17:
        /*000c*/ 	.word	0x00000000
        /*0010*/ 	.short	0x000d
        /*0012*/ 	.short	0x0048
        /*0014*/ 	.byte	0x00, 0xf4, 0x21, 0x00


	//----- nvinfo : EIATTR_KPARAM_INFO
	.align		4
.L_18:
        /*0018*/ 	.byte	0x04, 0x17
        /*001a*/ 	.short	(.L_20 - .L_19)
.L_19:
        /*001c*/ 	.word	0x00000000
        /*0020*/ 	.short	0x000c
        /*0022*/ 	.short	0x0040
        /*0024*/ 	.byte	0x00, 0xf4, 0x21, 0x00


	//----- nvinfo : EIATTR_KPARAM_INFO
	.align		4
.L_20:
        /*0028*/ 	.byte	0x04, 0x17
        /*002a*/ 	.short	(.L_22 - .L_21)
.L_21:
        /*002c*/ 	.word	0x00000000
        /*0030*/ 	.short	0x000b
        /*0032*/ 	.short	0x0038
        /*0034*/ 	.byte	0x00, 0xf0, 0x11, 0x00


	//----- nvinfo : EIATTR_KPARAM_INFO
	.align		4
.L_22:
        /*0038*/ 	.byte	0x04, 0x17
        /*003a*/ 	.short	(.L_24 - .L_23)
.L_23:
        /*003c*/ 	.word	0x00000000
        /*0040*/ 	.short	0x000a
        /*0042*/ 	.short	0x0034
        /*0044*/ 	.byte	0x00, 0xf0, 0x11, 0x00


	//----- nvinfo : EIATTR_KPARAM_INFO
	.align		4
.L_24:
        /*0048*/ 	.byte	0x04, 0x17
        /*004a*/ 	.short	(.L_26 - .L_25)
.L_25:
        /*004c*/ 	.word	0x00000000
        /*0050*/ 	.short	0x0009
        /*0052*/ 	.short	0x0030
        /*0054*/ 	.byte	0x00, 0xf0, 0x11, 0x00


	//----- nvinfo : EIATTR_KPARAM_INFO
	.align		4
.L_26:
        /*0058*/ 	.byte	0x04, 0x17
        /*005a*/ 	.short	(.L_28 - .L_27)
.L_27:
        /*005c*/ 	.word	0x00000000
        /*0060*/ 	.short	0x0008
        /*0062*/ 	.short	0x002c
        /*0064*/ 	.byte	0x00, 0xf0, 0x11, 0x00


	//----- nvinfo : EIATTR_KPARAM_INFO
	.align		4
.L_28:
        /*0068*/ 	.byte	0x04, 0x17
        /*006a*/ 	.short	(.L_30 - .L_29)
.L_29:
        /*006c*/ 	.word	0x00000000
        /*0070*/ 	.short	0x0007
        /*0072*/ 	.short	0x0028
        /*0074*/ 	.byte	0x00, 0xf0, 0x11, 0x00


	//----- nvinfo : EIATTR_KPARAM_INFO
	.align		4
.L_30:
        /*0078*/ 	.byte	0x04, 0x17
        /*007a*/ 	.short	(.L_32 - .L_31)
.L_31:
        /*007c*/ 	.word	0x00000000
        /*0080*/ 	.short	0x0006
        /*0082*/ 	.short	0x0024
        /*0084*/ 	.byte	0x00, 0xf0, 0x11, 0x00


	//----- nvinfo : EIATTR_KPARAM_INFO
	.align		4
.L_32:
        /*0088*/ 	.byte	0x04, 0x17
        /*008a*/ 	.short	(.L_34 - .L_33)
.L_33:
        /*008c*/ 	.word	0x00000000
        /*0090*/ 	.short	0x0005
        /*0092*/ 	.short	0x0020
        /*0094*/ 	.byte	0x00, 0xf0, 0x11, 0x00


	//----- nvinfo : EIATTR_KPARAM_INFO
	.align		4
.L_34:
        /*0098*/ 	.byte	0x04, 0x17
        /*009a*/ 	.short	(.L_36 - .L_35)
.L_35:
        /*009c*/ 	.word	0x00000000
        /*00a0*/ 	.short	0x0004
        /*00a2*/ 	.short	0x001c
        /*00a4*/ 	.byte	0x00, 0xf0, 0x11, 0x00


	//----- nvinfo : EIATTR_KPARAM_INFO
	.align		4
.L_36:
        /*00a8*/ 	.byte	0x04, 0x17
        /*00aa*/ 	.short	(.L_38 - .L_37)
.L_37:
        /*00ac*/ 	.word	0x00000000
        /*00b0*/ 	.short	0x0003
        /*00b2*/ 	.short	0x0018
        /*00b4*/ 	.byte	0x00, 0xf0, 0x11, 0x00


	//----- nvinfo : EIATTR_KPARAM_INFO
	.align		4
.L_38:
        /*00b8*/ 	.byte	0x04, 0x17
        /*00ba*/ 	.short	(.L_40 - .L_39)
.L_39:
        /*00bc*/ 	.word	0x00000000
        /*00c0*/ 	.short	0x0002
        /*00c2*/ 	.short	0x0010
        /*00c4*/ 	.byte	0x00, 0xf4, 0x21, 0x00


	//----- nvinfo : EIATTR_KPARAM_INFO
	.align		4
.L_40:
        /*00c8*/ 	.byte	0x04, 0x17
        /*00ca*/ 	.short	(.L_42 - .L_41)
.L_41:
        /*00cc*/ 	.word	0x00000000
        /*00d0*/ 	.short	0x0001
        /*00d2*/ 	.short	0x0008
        /*00d4*/ 	.byte	0x00, 0xf4, 0x21, 0x00


	//----- nvinfo : EIATTR_KPARAM_INFO
	.align		4
.L_42:
        /*00d8*/ 	.byte	0x04, 0x17
        /*00da*/ 	.short	(.L_44 - .L_43)
.L_43:
        /*00dc*/ 	.word	0x00000000
        /*00e0*/ 	.short	0x0000
        /*00e2*/ 	.short	0x0000
        /*00e4*/ 	.byte	0x00, 0xf4, 0x21, 0x00


	//----- nvinfo : EIATTR_AT_ENTRY_FRAGMENTS
	.align		4
.L_44:
        /*00e8*/ 	.byte	0x04, 0x4f
        /*00ea*/ 	.short	(.L_46 - .L_45)


	//   ....[0]....
.L_45:
        /*00ec*/ 	.word	0x00000004


	//----- nvinfo : EIATTR_RESERVED_SMEM_USED
	.align		4
.L_46:
        /*00f0*/ 	.byte	0x01, 0x41
	.zero		2


	//----- nvinfo : EIATTR_SPARSE_MMA_MASK
	.align		4
        /*00f4*/ 	.byte	0x03, 0x50
        /*00f6*/ 	.short	0x0000


	//----- nvinfo : EIATTR_TCGEN05_1CTA_USED
	.align		4
        /*00f8*/ 	.byte	0x01, 0x51
	.zero		2


	//----- nvinfo : EIATTR_MAXREG_COUNT
	.align		4
        /*00fc*/ 	.byte	0x03, 0x1b
        /*00fe*/ 	.short	0x00ff


	//----- nvinfo : EIATTR_NUM_BARRIERS
	.align		4
        /*0100*/ 	.byte	0x02, 0x4c
        /*0102*/ 	.byte	0x01
	.zero		1


	//----- nvinfo : EIATTR_ANNOTATIONS
	.align		4
        /*0104*/ 	.byte	0x04, 0x55
        /*0106*/ 	.short	(.L_48 - .L_47)


	//   ....[0]....
.L_47:
        /*0108*/ 	.word	0x00000001
        /*010c*/ 	.byte	0x50, 0x0e, 0x00, 0x00, 0x01, 0x00, 0x00, 0x00, 0x70, 0x25, 0x00, 0x00, 0x01, 0x00, 0x00, 0x00
        /* <DEDUP_REMOVED lines=12> */
        /*01dc*/ 	.byte	0x90, 0x94, 0x00, 0x00, 0x01, 0x00, 0x00, 0x00, 0x40, 0x95, 0x00, 0x00


	//----- nvinfo : EIATTR_INT_WARP_WIDE_INSTR_OFFSETS
	.align		4
.L_48:
        /*01e8*/ 	.byte	0x04, 0x31
        /*01ea*/ 	.short	(.L_50 - .L_49)


	//   ....[0]....
.L_49:
        /*01ec*/ 	.word	0x00001930


	//   ....[1]....
        /*01f0*/ 	.word	0x00001960


	//   ....[2]....
        /*01f4*/ 	.word	0x000055d0


	//   ....[3]....
        /*01f8*/ 	.word	0x0000d660


	//   ....[4]....
        /*01fc*/ 	.word	0x0000d6b0


	//----- nvinfo : EIATTR_COOP_GROUP_MASK_REGIDS
	.align		4
.L_50:
        /*0200*/ 	.byte	0x04, 0x29
        /*0202*/ 	.short	(.L_52 - .L_51)


	//   ....[0]....
.L_51:
        /*0204*/ 	.word	0xffffffff


	//   ....[1]....
        /*0208*/ 	.word	0xffffffff


	//   ....[2]....
        /*020c*/ 	.word	0xffffffff


	//   ....[3]....
        /*0210*/ 	.word	0xffffffff


	//----- nvinfo : EIATTR_COOP_GROUP_INSTR_OFFSETS
	.align		4
.L_52:
        /*0214*/ 	.byte	0x04, 0x28
        /*0216*/ 	.short	(.L_54 - .L_53)


	//   ....[0]....
.L_53:
        /*0218*/ 	.word	0x00000080


	//   ....[1]....
        /*021c*/ 	.word	0x00000340


	//   ....[2]....
        /*0220*/ 	.word	0x0000d4f0


	//   ....[3]....
        /*0224*/ 	.word	0x0000d760


	//----- nvinfo : EIATTR_VRC_CTA_INIT_COUNT
	.align		4
.L_54:
        /*0228*/ 	.byte	0x02, 0x4a
        /*022a*/ 	.byte	0x80
	.zero		1


	//----- nvinfo : EIATTR_MBARRIER_INSTR_OFFSETS
	.align		4
        /*022c*/ 	.byte	0x04, 0x39
        /*022e*/ 	.short	(.L_56 - .L_55)


	//   ....[0]....
.L_55:
        /*0230*/ 	.word	0x00001b10
        /*0234*/ 	.word	0x000000ff
        /*0238*/ 	.word	0x00000000
        /*023c*/ 	.short	0x0100
        /*023e*/ 	.byte	0x06
	.zero		1


	//   ....[1]....
        /*0240*/ 	.word	0x00005630
        /*0244*/ 	.word	0x000000ff
        /*0248*/ 	.word	0x00008008
        /*024c*/ 	.short	0x0100
        /*024e*/ 	.byte	0x09
	.zero		1


	//   ....[2]....
        /*0250*/ 	.word	0x00008630
        /*0254*/ 	.word	0x000000ff
        /*0258*/ 	.word	0x00000000
        /*025c*/ 	.short	0x010a
        /*025e*/ 	.byte	0x06
	.zero		1


	//   ....[3]....
        /*0260*/ 	.word	0x00009520
        /*0264*/ 	.word	0x000000ff
        /*0268*/ 	.word	0x00000000
        /*026c*/ 	.short	0x010a
        /*026e*/ 	.byte	0x06
	.zero		1


	//   ....[4]....
        /*0270*/ 	.word	0x00009610
        /*0274*/ 	.word	0x000000ff
        /*0278*/ 	.word	0x00008000
        /*027c*/ 	.short	0x0108
        /*027e*/ 	.byte	0x09
	.zero		1


	//   ....[5]....
        /*0280*/ 	.word	0x00009640
        /*0284*/ 	.word	0x000000ff
        /*0288*/ 	.word	0x00008008
        /*028c*/ 	.short	0x0108
        /*028e*/ 	.byte	0x09
	.zero		1


	//   ....[6]....
        /*0290*/ 	.word	0x0000d780
        /*0294*/ 	.word	0x000000ff
        /*0298*/ 	.word	0x00000000
        /*029c*/ 	.short	0x010a
        /*029e*/ 	.byte	0x06
	.zero		1


	//   ....[7]....
        /*02a0*/ 	.word	0x0000d7b0
        /*02a4*/ 	.word	0x000000ff
        /*02a8*/ 	.word	0x00000000
        /*02ac*/ 	.short	0x010a
        /*02ae*/ 	.byte	0x06
	.zero		1


	//----- nvinfo : EIATTR_NUM_MBARRIERS
	.align		4
.L_56:
        /*02b0*/ 	.byte	0x03, 0x38
        /*02b2*/ 	.short	0x0002


	//----- nvinfo : EIATTR_EXIT_INSTR_OFFSETS
	.align		4
        /*02b4*/ 	.byte	0x04, 0x1c
        /*02b6*/ 	.short	(.L_58 - .L_57)


	//   ....[0]....
.L_57:
        /*02b8*/ 	.word	0x0000d770


	//----- nvinfo : EIATTR_REQNTID
	.align		4
.L_58:
        /*02bc*/ 	.byte	0x04, 0x10
        /*02be*/ 	.short	(.L_60 - .L_59)
.L_59:
        /*02c0*/ 	.word	0x00000100
        /*02c4*/ 	.word	0x00000001
        /*02c8*/ 	.word	0x00000001


	//----- nvinfo : EIATTR_CRS_STACK_SIZE
	.align		4
.L_60:
        /*02cc*/ 	.byte	0x04, 0x1e
        /*02ce*/ 	.short	(.L_62 - .L_61)
.L_61:
        /*02d0*/ 	.word	0x00000000


	//----- nvinfo : EIATTR_CBANK_PARAM_SIZE
	.align		4
.L_62:
        /*02d4*/ 	.byte	0x03, 0x19
        /*02d6*/ 	.short	0x0050


	//----- nvinfo : EIATTR_PARAM_CBANK
	.align		4
        /*02d8*/ 	.byte	0x04, 0x0a
        /*02da*/ 	.short	(.L_64 - .L_63)
	.align		4
.L_63:
        /*02dc*/ 	.word	index@(.nv.constant0.matmul_kernel)
        /*02e0*/ 	.short	0x0380
        /*02e2*/ 	.short	0x0050


	//----- nvinfo : EIATTR_SW_WAR
	.align		4
.L_64:
        /*02e4*/ 	.byte	0x04, 0x36
        /*02e6*/ 	.short	(.L_66 - .L_65)
.L_65:
        /*02e8*/ 	.word	0x00000008
.L_66:


//--------------------- .nv.compat                --------------------------
	.section	.nv.compat,"",@"SHT_CUDA_COMPAT_INFO"
	.align	4
        /*0000*/ 	.byte	0x02, 0x02, 0x02, 0x00, 0x02, 0x05, 0x05, 0x00, 0x02, 0x03, 0x00, 0x00, 0x02, 0x06, 0x01, 0x00


//--------------------- .nv.callgraph             --------------------------
	.section	.nv.callgraph,"",@"SHT_CUDA_CALLGRAPH"
	.align	4
	.sectionentsize	8
	.align		4
        /*0000*/ 	.word	0x00000000
	.align		4
        /*0004*/ 	.word	0xffffffff
	.align		4
        /*0008*/ 	.word	0x00000000
	.align		4
        /*000c*/ 	.word	0xfffffffe
	.align		4
        /*0010*/ 	.word	0x00000000
	.align		4
        /*0014*/ 	.word	0xfffffffd
	.align		4
        /*0018*/ 	.word	0x00000000
	.align		4
        /*001c*/ 	.word	0xfffffffc


//--------------------- .text.matmul_kernel       --------------------------
	.section	.text.matmul_kernel,"ax",@progbits
	.align	128
        .global         matmul_kernel
        .type           matmul_kernel,@function
        .size           matmul_kernel,(.L_x_21 - matmul_kernel)
        .other          matmul_kernel,@"STO_CUDA_ENTRY STV_DEFAULT"
matmul_kernel:
.text.matmul_kernel:
[----:B------:R-:W0:Y:S01]  /*0000*/  LDC R1, c[0x0][0x37c] ;  /* 0x0000df00ff017b82 */ /* 0x000e220000000800 */
[----:B------:R-:W1:Y:S01]  /*0010*/  S2R R36, SR_TID.X ;  /* 0x0000000000247919 */ /* 0x000e620000002100 */
[----:B0-----:R-:W-:Y:S01]  /*0020*/  VIADD R1, R1, 0xffffffc8 ;  /* 0xffffffc801017836 */ /* 0x001fe20000000000 */
[----:B------:R-:W0:Y:S01]  /*0030*/  LDCU.64 UR22, c[0x0][0x358] ;  /* 0x00006b00ff1677ac */ /* 0x000e220008000a00 */
[----:B-1----:R-:W-:-:S13]  /*0040*/  ISETP.GE.U32.AND P0, PT, R36, 0x20, PT ;  /* 0x000000202400780c */ /* 0x002fda0003f06070 */
[----:B------:R-:W-:Y:S02]  /*0050*/  VOTEU.ANY UP0, P0 ;  /* 0x0000000000ff7886 */ /* 0x000fe40000000100 */
[----:B------:R-:W-:Y:S05]  /*0060*/  BRA.U UP0, `(.L_x_0) ;  /* 0x0000000100b87547 */ /* 0x000fea000b800000 */
[----:B------:R-:W1:Y:S01]  /*0070*/  S2UR UR6, SR_CgaCtaId ;  /* 0x00000000000679c3 */ /* 0x000e620000008800 */
[----:B------:R-:W-:Y:S01]  /*0080*/  NOP ;  /* 0x0000000000007918 */ /* 0x000fe20000000000 */
[----:B------:R-:W-:Y:S02]  /*0090*/  UMOV UR4, 0x40 ;  /* 0x0000004000047882 */ /* 0x000fe40000000000 */
[----:B-1----:R-:W-:-:S09]  /*00a0*/  ULEA UR4, UR6, UR4, 0x18 ;  /* 0x0000000406047291 */ /* 0x002fd2000f8ec0ff */
[----:B------:R-:W1:Y:S01]  /*00b0*/  LDS.U8 R0, [UR4] ;  /* 0x00000004ff007984 */ /* 0x000e620008000000 */
[----:B------:R-:W-:Y:S02]  /*00c0*/  UMOV UR4, 0x400 ;  /* 0x0000040000047882 */ /* 0x000fe40000000000 */
[----:B------:R-:W-:Y:S01]  /*00d0*/  ULEA UR4, UR6, UR4, 0x18 ;  /* 0x0000000406047291 */ /* 0x000fe2000f8ec0ff */
[----:B-1----:R-:W-:-:S13]  /*00e0*/  ISETP.NE.AND P0, PT, R0, RZ, PT ;  /* 0x000000ff0000720c */ /* 0x002fda0003f05270 */
[----:B------:R-:W-:Y:S05]  /*00f0*/  @P0 BRA `(.L_x_1) ;  /* 0x00000000007c0947 */ /* 0x000fea0003800000 */
[----:B------:R-:W-:-:S13]  /*0100*/  ELECT P0, URZ, PT ;  /* 0x0000000000ff782f */ /* 0x000fda0003800000 */
[----:B------:R-:W-:Y:S05]  /*0110*/  @!P0 BRA `(.L_x_2) ;  /* 0x0000000000848947 */ /* 0x000fea0003800000 */
[----:B------:R-:W-:Y:S01]  /*0120*/  UMOV UR5, 0x10 ;  /* 0x0000001000057882 */ /* 0x000fe20000000000 */
[----:B------:R-:W-:Y:S02]  /*0130*/  IMAD.MOV.U32 R4, RZ, RZ, 0x1 ;  /* 0x00000001ff047424 */ /* 0x000fe400078e00ff */
[----:B------:R-:W-:Y:S02]  /*0140*/  IMAD.MOV.U32 R5, RZ, RZ, 0xffff ;  /* 0x0000ffffff057424 */ /* 0x000fe400078e00ff */
[----:B------:R-:W-:Y:S04]  /*0150*/  DEPBAR.LE SB1, 0x36 ;  /* 0x00009d800000791a */ /* 0x000fe80000000000 */
[----:B------:R-:W1:Y:S02]  /*0160*/  UTCATOMSWS.FIND_AND_SET.ALIGN UP1, UR5, UR5 ;  /* 0x00000005000575e3 */ /* 0x000e640008020800 */
[----:B-1----:R-:W-:-:S04]  /*0170*/  PLOP3.LUT P0, PT, PT, PT, UP1, 0x80, 0x8 ;  /* 0x000000000008781c */ /* 0x002fc80003f0f018 */
[----:B------:R-:W-:-:S04]  /*0180*/  SEL R0, RZ, 0xffffffff, !P0 ;  /* 0xffffffffff007807 */ /* 0x000fc80004000000 */
[----:B------:R-:W-:Y:S01]  /*0190*/  ISETP.NE.AND P0, PT, R0, RZ, PT ;  /* 0x000000ff0000720c */ /* 0x000fe20003f05270 */
[----:B------:R-:W-:-:S12]  /*01a0*/  IMAD.U32 R0, RZ, RZ, UR5 ;  /* 0x00000005ff007e24 */ /* 0x000fd8000f8e00ff */
[----:B------:R-:W-:Y:S05]  /*01b0*/  @P0 BRA `(.L_x_3) ;  /* 0x0000000000240947 */ /* 0x000fea0003800000 */
.L_x_4:
[----:B------:R-:W-:Y:S05]  /*01c0*/  NANOSLEEP 0x64 ;  /* 0x000000640000795d */ /* 0x000fea0003800000 */
[----:B------:R-:W-:-:S05]  /*01d0*/  UMOV UR5, 0x10 ;  /* 0x0000001000057882 */ /* 0x000fca0000000000 */
[----:B------:R-:W-:Y:S04]  /*01e0*/  DEPBAR.LE SB1, 0x36 ;  /* 0x00009d800000791a */ /* 0x000fe80000000000 */
[----:B------:R-:W1:Y:S02]  /*01f0*/  UTCATOMSWS.FIND_AND_SET.ALIGN UP1, UR5, UR5 ;  /* 0x00000005000575e3 */ /* 0x000e640008020800 */
[----:B-1----:R-:W-:-:S04]  /*0200*/  PLOP3.LUT P0, PT, PT, PT, UP1, 0x80, 0x8 ;  /* 0x000000000008781c */ /* 0x002fc80003f0f018 */
[----:B------:R-:W-:-:S04]  /*0210*/  SEL R0, RZ, 0xffffffff, !P0 ;  /* 0xffffffffff007807 */ /* 0x000fc80004000000 */
[----:B------:R-:W-:Y:S01]  /*0220*/  ISETP.NE.AND P0, PT, R0, RZ, PT ;  /* 0x000000ff0000720c */ /* 0x000fe20003f05270 */
[----:B------:R-:W-:-:S12]  /*0230*/  IMAD.U32 R0, RZ, RZ, UR5 ;  /* 0x00000005ff007e24 */ /* 0x000fd8000f8e00ff */
[----:B------:R-:W-:Y:S05]  /*0240*/  @!P0 BRA `(.L_x_4) ;  /* 0xfffffffc00dc8947 */ /* 0x000fea000383ffff */
.L_x_3:
[C---:B------:R-:W-:Y:S01]  /*0250*/  VIADD R3, R0.reuse, 0x10 ;  /* 0x0000001000037836 */ /* 0x040fe20000000000 */
[----:B------:R-:W-:Y:S01]  /*0260*/  UMOV UR5, 0x50 ;  /* 0x0000005000057882 */ /* 0x000fe20000000000 */
[----:B------:R-:W-:Y:S01]  /*0270*/  SHF.L.U32 R2, R5, R0, RZ ;  /* 0x0000000005027219 */ /* 0x000fe200000006ff */
[----:B------:R-:W-:Y:S01]  /*0280*/  ULEA UR5, UR6, UR5, 0x18 ;  /* 0x0000000506057291 */ /* 0x000fe2000f8ec0ff */
[----:B------:R-:W-:Y:S01]  /*0290*/  IMAD.SHL.U32 R0, R0, 0x20, RZ ;  /* 0x0000002000007824 */ /* 0x000fe200078e00ff */
[----:B------:R-:W-:-:S04]  /*02a0*/  SHF.L.U32 R3, R4, R3, RZ ;  /* 0x0000000304037219 */ /* 0x000fc800000006ff */
[----:B------:R-:W-:-:S05]  /*02b0*/  LOP3.LUT R2, R3, R2, RZ, 0xfc, !PT ;  /* 0x0000000203027212 */ /* 0x000fca00078efcff */
[----:B------:R1:W-:Y:S04]  /*02c0*/  ATOMS.OR RZ, [UR5], R2 ;  /* 0x00000002ffff798c */ /* 0x0003e8000b000005 */
[----:B------:R1:W-:Y:S01]  /*02d0*/  STS [UR4], R0 ;  /* 0x00000000ff007988 */ /* 0x0003e20008000804 */
[----:B------:R-:W-:Y:S05]  /*02e0*/  BRA `(.L_x_2) ;  /* 0x0000000000107947 */ /* 0x000fea0003800000 */
.L_x_1:
[----:B------:R-:W-:Y:S01]  /*02f0*/  IMAD.MOV.U32 R0, RZ, RZ, -0x1 ;  /* 0xffffffffff007424 */ /* 0x000fe200078e00ff */
[----:B------:R-:W-:-:S04]  /*0300*/  MOV R2, 0x330 ;  /* 0x0000033000027802 */ /* 0x000fc80000000f00 */
[----:B------:R1:W-:Y:S03]  /*0310*/  STS [UR4], R0 ;  /* 0x00000000ff007988 */ /* 0x0003e60008000804 */
[----:B01----:R-:W-:Y:S05]  /*0320*/  CALL.REL.NOINC `($__internal_1_$__cuda_sm10x_tcgen05_guardrail_trap_phase_invalid_during_alloc) ;  /* 0x000000d400387944 */ /* 0x003fea0003c00000 */
.L_x_2:
[----:B------:R-:W-:Y:S05]  /*0330*/  WARPSYNC.ALL ;  /* 0x0000000000007948 */ /* 0x000fea0003800000 */
[----:B------:R-:W-:Y:S01]  /*0340*/  NOP ;  /* 0x0000000000007918 */ /* 0x000fe20000000000 */
.L_x_0:
[----:B------:R-:W2:Y:S01]  /*0350*/  LDC.64 R114, c[0x0][0x398] ;  /* 0x0000e600ff727b82 */ /* 0x000ea20000000a00 */
[----:B------:R-:W3:Y:S01]  /*0360*/  S2R R5, SR_CTAID.X ;  /* 0x0000000000057919 */ /* 0x000ee20000002500 */
[----:B------:R-:W-:Y:S01]  /*0370*/  UMOV UR9, 0x400 ;  /* 0x0000040000097882 */ /* 0x000fe20000000000 */
[----:B------:R-:W-:Y:S01]  /*0380*/  SHF.R.U32.HI R40, RZ, 0x5, R36 ;  /* 0x00000005ff287819 */ /* 0x000fe20000011624 */
[----:B------:R-:W4:Y:S01]  /*0390*/  LDCU.128 UR16, c[0x0][0x380] ;  /* 0x00007000ff1077ac */ /* 0x000f220008000c00 */
[----:B------:R-:W-:Y:S02]  /*03a0*/  LOP3.LUT R37, R36, 0xff, RZ, 0xc0, !PT ;  /* 0x000000ff24257812 */ /* 0x000fe400078ec0ff */
[----:B------:R-:W-:Y:S01]  /*03b0*/  PRMT R71, RZ, 0x7610, R71 ;  /* 0x00007610ff477816 */ /* 0x000fe20000000047 */
[----:B------:R-:W5:Y:S01]  /*03c0*/  S2UR UR4, SR_CgaCtaId ;  /* 0x00000000000479c3 */ /* 0x000f620000008800 */
[----:B------:R-:W-:Y:S01]  /*03d0*/  IMAD.SHL.U32 R104, R40, 0x200000, RZ ;  /* 0x0020000028687824 */ /* 0x000fe200078e00ff */
[----:B------:R-:W-:-:S04]  /*03e0*/  UMOV UR13, 0x1 ;  /* 0x00000001000d7882 */ /* 0x000fc80000000000 */
[----:B------:R-:W-:Y:S02]  /*03f0*/  LOP3.LUT R104, R104, 0x600000, RZ, 0xc0, !PT ;  /* 0x0060000068687812 */ /* 0x000fe400078ec0ff */
[----:B------:R-:W1:Y:S02]  /*0400*/  LDC.64 R90, c[0x0][0x3a8] ;  /* 0x0000ea00ff5a7b82 */ /* 0x000e640000000a00 */
[----:B-12---:R-:W-:Y:S01]  /*0410*/  VIADD R0, R115, 0x7f ;  /* 0x0000007f73007836 */ /* 0x006fe20000000000 */
[----:B------:R-:W-:-:S04]  /*0420*/  IABS R98, R115 ;  /* 0x0000007300627213 */ /* 0x000fc80000000000 */
[----:B------:R-:W-:Y:S01]  /*0430*/  SHF.R.S32.HI R3, RZ, 0x1f, R0 ;  /* 0x0000001fff037819 */ /* 0x000fe20000011400 */
[----:B-----5:R-:W-:-:S03]  /*0440*/  ULEA UR9, UR4, UR9, 0x18 ;  /* 0x0000000904097291 */ /* 0x020fc6000f8ec0ff */
[----:B------:R-:W-:Y:S02]  /*0450*/  LEA.HI R3, R3, R0, RZ, 0x7 ;  /* 0x0000000003037211 */ /* 0x000fe400078f38ff */
[----:B---3--:R-:W-:Y:S02]  /*0460*/  IABS R8, R5 ;  /* 0x0000000500087213 */ /* 0x008fe40000000000 */
[----:B------:R-:W-:-:S05]  /*0470*/  SHF.R.S32.HI R3, RZ, 0x7, R3 ;  /* 0x00000007ff037819 */ /* 0x000fca0000011403 */
[----:B------:R-:W-:-:S05]  /*0480*/  IMAD.SHL.U32 R4, R3, 0x8, RZ ;  /* 0x0000000803047824 */ /* 0x000fca00078e00ff */
[-C--:B------:R-:W-:Y:S02]  /*0490*/  IABS R7, R4.reuse ;  /* 0x0000000400077213 */ /* 0x080fe40000000000 */
[----:B------:R-:W-:Y:S02]  /*04a0*/  IABS R10, R4 ;  /* 0x00000004000a7213 */ /* 0x000fe40000000000 */
[----:B------:R-:W1:Y:S08]  /*04b0*/  I2F.RP R0, R7 ;  /* 0x0000000700007306 */ /* 0x000e700000209400 */
[----:B-1----:R-:W1:Y:S02]  /*04c0*/  MUFU.RCP R0, R0 ;  /* 0x0000000000007308 */ /* 0x002e640000001000 */
[----:B-1----:R-:W-:-:S02]  /*04d0*/  VIADD R2, R0, 0xffffffe ;  /* 0x0ffffffe00027836 */ /* 0x002fc40000000000 */
[----:B------:R-:W-:Y:S01]  /*04e0*/  IMAD.MOV R0, RZ, RZ, -R10 ;  /* 0x000000ffff007224 */ /* 0x000fe200078e0a0a */
[----:B------:R-:W-:Y:S06]  /*04f0*/  BAR.SYNC.DEFER_BLOCKING 0x0 ;  /* 0x0000000000007b1d */ /* 0x000fec0000010000 */
[----:B------:R1:W2:Y:S02]  /*0500*/  F2I.FTZ.U32.TRUNC.NTZ R3, R2 ;  /* 0x0000000200037305 */ /* 0x0002a4000021f000 */
[----:B-1----:R-:W-:Y:S02]  /*0510*/  IMAD.MOV.U32 R2, RZ, RZ, RZ ;  /* 0x000000ffff027224 */ /* 0x002fe400078e00ff */
[----:B--2---:R-:W-:Y:S01]  /*0520*/  IMAD.MOV R6, RZ, RZ, -R3 ;  /* 0x000000ffff067224 */ /* 0x004fe200078e0a03 */
[----:B------:R-:W1:Y:S03]  /*0530*/  LDS R10, [UR9] ;  /* 0x00000009ff0a7984 */ /* 0x000e660008000800 */
[----:B------:R-:W-:-:S02]  /*0540*/  IMAD R9, R6, R7, RZ ;  /* 0x0000000706097224 */ /* 0x000fc400078e02ff */
[----:B------:R-:W-:Y:S02]  /*0550*/  IMAD.MOV.U32 R6, RZ, RZ, R8 ;  /* 0x000000ffff067224 */ /* 0x000fe400078e0008 */
[----:B------:R-:W-:-:S06]  /*0560*/  IMAD.HI.U32 R3, R3, R9, R2 ;  /* 0x0000000903037227 */ /* 0x000fcc00078e0002 */
[----:B------:R-:W-:-:S04]  /*0570*/  IMAD.HI.U32 R3, R3, R6, RZ ;  /* 0x0000000603037227 */ /* 0x000fc800078e00ff */
[----:B------:R-:W-:Y:S01]  /*0580*/  IMAD R0, R3, R0, R6 ;  /* 0x0000000003007224 */ /* 0x000fe200078e0206 */
[----:B------:R-:W-:Y:S04]  /*0590*/  BAR.SYNC.DEFER_BLOCKING 0x0 ;  /* 0x0000000000007b1d */ /* 0x000fe80000010000 */
[----:B------:R-:W-:-:S13]  /*05a0*/  ISETP.GT.U32.AND P1, PT, R7, R0, PT ;  /* 0x000000000700720c */ /* 0x000fda0003f24070 */
[----:B------:R-:W-:Y:S02]  /*05b0*/  @!P1 IMAD.IADD R0, R0, 0x1, -R7 ;  /* 0x0000000100009824 */ /* 0x000fe400078e0a07 */
[----:B------:R-:W-:Y:S01]  /*05c0*/  @!P1 VIADD R3, R3, 0x1 ;  /* 0x0000000103039836 */ /* 0x000fe20000000000 */
[----:B------:R-:W-:Y:S02]  /*05d0*/  ISETP.NE.AND P1, PT, R4, RZ, PT ;  /* 0x000000ff0400720c */ /* 0x000fe40003f25270 */
[----:B------:R-:W-:Y:S02]  /*05e0*/  ISETP.GE.U32.AND P0, PT, R0, R7, PT ;  /* 0x000000070000720c */ /* 0x000fe40003f06070 */
[----:B------:R-:W-:Y:S02]  /*05f0*/  LOP3.LUT R0, R5, R4, RZ, 0x3c, !PT ;  /* 0x0000000405007212 */ /* 0x000fe400078e3cff */
[----:B-1----:R-:W-:Y:S02]  /*0600*/  R2UR UR8, R10 ;  /* 0x000000000a0872ca */ /* 0x002fe400000e0000 */
[----:B------:R-:W-:Y:S01]  /*0610*/  ISETP.GE.AND P2, PT, R0, RZ, PT ;  /* 0x000000ff0000720c */ /* 0x000fe20003f46270 */
[----:B------:R-:W-:-:S06]  /*0620*/  VIADD R0, R114, 0xff ;  /* 0x000000ff72007836 */ /* 0x000fcc0000000000 */
[----:B------:R-:W-:-:S04]  /*0630*/  @P0 VIADD R3, R3, 0x1 ;  /* 0x0000000103030836 */ /* 0x000fc80000000000 */
[----:B------:R-:W-:Y:S01]  /*0640*/  IMAD.MOV.U32 R2, RZ, RZ, R3 ;  /* 0x000000ffff027224 */ /* 0x000fe200078e0003 */
[----:B------:R-:W-:-:S03]  /*0650*/  SHF.R.S32.HI R3, RZ, 0x1f, R0 ;  /* 0x0000001fff037819 */ /* 0x000fc60000011400 */
[----:B------:R-:W-:Y:S01]  /*0660*/  @!P2 IMAD.MOV R2, RZ, RZ, -R2 ;  /* 0x000000ffff02a224 */ /* 0x000fe200078e0a02 */
[----:B------:R-:W-:Y:S02]  /*0670*/  @!P1 LOP3.LUT R2, RZ, R4, RZ, 0x33, !PT ;  /* 0x00000004ff029212 */ /* 0x000fe400078e33ff */
[----:B------:R-:W-:-:S03]  /*0680*/  LEA.HI R3, R3, R0, RZ, 0x8 ;  /* 0x0000000003037211 */ /* 0x000fc600078f40ff */
[----:B------:R-:W-:Y:S02]  /*0690*/  IMAD.SHL.U32 R6, R2, 0x8, RZ ;  /* 0x0000000802067824 */ /* 0x000fe400078e00ff */
[----:B------:R-:W-:-:S03]  /*06a0*/  IMAD.MOV R2, RZ, RZ, -R2 ;  /* 0x000000ffff027224 */ /* 0x000fc600078e0a02 */
[----:B------:R-:W-:-:S04]  /*06b0*/  LEA.HI.SX32 R3, R3, -R6, 0x18 ;  /* 0x8000000603037211 */ /* 0x000fc800078fc2ff */
[----:B------:R-:W-:-:S04]  /*06c0*/  VIMNMX R11, PT, PT, R3, 0x8, PT ;  /* 0x00000008030b7848 */ /* 0x000fc80003fe0100 */
[----:B------:R-:W-:-:S04]  /*06d0*/  IABS R7, R11 ;  /* 0x0000000b00077213 */ /* 0x000fc80000000000 */
[----:B------:R-:W1:Y:S08]  /*06e0*/  I2F.RP R0, R7 ;  /* 0x0000000700007306 */ /* 0x000e700000209400 */
[----:B-1----:R-:W1:Y:S02]  /*06f0*/  MUFU.RCP R0, R0 ;  /* 0x0000000000007308 */ /* 0x002e640000001000 */
[----:B-1----:R-:W-:Y:S01]  /*0700*/  VIADD R3, R0, 0xffffffe ;  /* 0x0ffffffe00037836 */ /* 0x002fe20000000000 */
[----:B------:R-:W-:-:S05]  /*0710*/  IABS R0, R11 ;  /* 0x0000000b00007213 */ /* 0x000fca0000000000 */
[----:B------:R-:W1:Y:S01]  /*0720*/  F2I.FTZ.U32.TRUNC.NTZ R3, R3 ;  /* 0x0000000300037305 */ /* 0x000e62000021f000 */
[----:B------:R-:W-:Y:S02]  /*0730*/  IMAD.MOV R0, RZ, RZ, -R0 ;  /* 0x000000ffff007224 */ /* 0x000fe400078e0a00 */
[----:B-1----:R-:W-:-:S04]  /*0740*/  IMAD.MOV R8, RZ, RZ, -R3 ;  /* 0x000000ffff087224 */ /* 0x002fc800078e0a03 */
[----:B------:R-:W-:Y:S02]  /*0750*/  IMAD R9, R8, R7, RZ ;  /* 0x0000000708097224 */ /* 0x000fe400078e02ff */
[----:B------:R-:W-:Y:S02]  /*0760*/  IMAD R8, R4, R2, R5 ;  /* 0x0000000204087224 */ /* 0x000fe400078e0205 */
[----:B------:R-:W-:Y:S01]  /*0770*/  IMAD.MOV.U32 R2, RZ, RZ, RZ ;  /* 0x000000ffff027224 */ /* 0x000fe200078e00ff */
[----:B------:R-:W1:Y:S03]  /*0780*/  I2F.RP R5, R98 ;  /* 0x0000006200057306 */ /* 0x000e660000209400 */
[----:B------:R-:W-:Y:S01]  /*0790*/  IMAD.HI.U32 R2, R3, R9, R2 ;  /* 0x0000000903027227 */ /* 0x000fe200078e0002 */
[----:B------:R-:W-:Y:S02]  /*07a0*/  IABS R3, R8 ;  /* 0x0000000800037213 */ /* 0x000fe40000000000 */
[----:B------:R-:W-:-:S03]  /*07b0*/  IABS R9, R114 ;  /* 0x0000007200097213 */ /* 0x000fc60000000000 */
[----:B------:R-:W-:Y:S01]  /*07c0*/  IMAD.HI.U32 R2, R2, R3, RZ ;  /* 0x0000000302027227 */ /* 0x000fe200078e00ff */
[----:B------:R-:W2:Y:S03]  /*07d0*/  I2F.RP R4, R9 ;  /* 0x0000000900047306 */ /* 0x000ea60000209400 */
[----:B------:R-:W-:-:S05]  /*07e0*/  IMAD R0, R2, R0, R3 ;  /* 0x0000000002007224 */ /* 0x000fca00078e0203 */
[----:B------:R-:W-:Y:S01]  /*07f0*/  ISETP.GT.U32.AND P1, PT, R7, R0, PT ;  /* 0x000000000700720c */ /* 0x000fe20003f24070 */
[----:B-1----:R-:W1:Y:S08]  /*0800*/  MUFU.RCP R5, R5 ;  /* 0x0000000500057308 */ /* 0x002e700000001000 */
[----:B--2---:R-:W2:Y:S04]  /*0810*/  MUFU.RCP R4, R4 ;  /* 0x0000000400047308 */ /* 0x004ea80000001000 */
[----:B------:R-:W-:-:S02]  /*0820*/  @!P1 IMAD.IADD R0, R0, 0x1, -R7 ;  /* 0x0000000100009824 */ /* 0x000fc400078e0a07 */
[----:B------:R-:W-:Y:S01]  /*0830*/  @!P1 VIADD R2, R2, 0x1 ;  /* 0x0000000102029836 */ /* 0x000fe20000000000 */
[----:B------:R-:W-:Y:S02]  /*0840*/  ISETP.NE.AND P1, PT, R11, RZ, PT ;  /* 0x000000ff0b00720c */ /* 0x000fe40003f25270 */
[----:B------:R-:W-:Y:S01]  /*0850*/  ISETP.GE.U32.AND P0, PT, R0, R7, PT ;  /* 0x000000070000720c */ /* 0x000fe20003f06070 */
[----:B-1----:R-:W-:Y:S01]  /*0860*/  VIADD R16, R5, 0xffffffe ;  /* 0x0ffffffe05107836 */ /* 0x002fe20000000000 */
[----:B------:R-:W-:Y:S02]  /*0870*/  LOP3.LUT R0, R8, R11, RZ, 0x3c, !PT ;  /* 0x0000000b08007212 */ /* 0x000fe400078e3cff */
[----:B------:R-:W-:Y:S01]  /*0880*/  SHF.R.U32.HI R5, RZ, 0x6, R36 ;  /* 0x00000006ff057819 */ /* 0x000fe20000011624 */
[----:B------:R1:W3:Y:S01]  /*0890*/  F2I.FTZ.U32.TRUNC.NTZ R17, R16 ;  /* 0x0000001000117305 */ /* 0x0002e2000021f000 */
[----:B------:R-:W-:Y:S02]  /*08a0*/  ISETP.GE.AND P2, PT, R0, RZ, PT ;  /* 0x000000ff0000720c */ /* 0x000fe40003f46270 */
[----:B------:R-:W-:Y:S01]  /*08b0*/  LOP3.LUT R0, R40, 0x4, RZ, 0xc0, !PT ;  /* 0x0000000428007812 */ /* 0x000fe200078ec0ff */
[----:B--2---:R-:W-:Y:S01]  /*08c0*/  VIADD R3, R4, 0xffffffe ;  /* 0x0ffffffe04037836 */ /* 0x004fe20000000000 */
[----:B------:R-:W-:-:S02]  /*08d0*/  SGXT.U32 R5, R5, 0x2 ;  /* 0x000000020505781a */ /* 0x000fc40000000000 */
[----:B------:R-:W-:Y:S01]  /*08e0*/  R2UR UR12, R0 ;  /* 0x00000000000c72ca */ /* 0x000fe200000e0000 */
[----:B------:R-:W-:Y:S02]  /*08f0*/  @P0 VIADD R2, R2, 0x1 ;  /* 0x0000000102020836 */ /* 0x000fe40000000000 */
[----:B------:R-:W-:Y:S01]  /*0900*/  VIADD R0, R104, UR8 ;  /* 0x0000000868007c36 */ /* 0x000fe20008000000 */
[----:B------:R-:W2:Y:S01]  /*0910*/  F2I.FTZ.U32.TRUNC.NTZ R3, R3 ;  /* 0x0000000300037305 */ /* 0x000ea2000021f000 */
[----:B-1----:R-:W-:Y:S02]  /*0920*/  IMAD.MOV.U32 R16, RZ, RZ, RZ ;  /* 0x000000ffff107224 */ /* 0x002fe400078e00ff */
[----:B------:R-:W-:Y:S01]  /*0930*/  @!P2 IMAD.MOV R2, RZ, RZ, -R2 ;  /* 0x000000ffff02a224 */ /* 0x000fe200078e0a02 */
[----:B------:R-:W-:Y:S01]  /*0940*/  @!P1 LOP3.LUT R2, RZ, R11, RZ, 0x33, !PT ;  /* 0x0000000bff029212 */ /* 0x000fe200078e33ff */
[----:B---3--:R-:W-:Y:S01]  /*0950*/  IMAD.MOV R7, RZ, RZ, -R17 ;  /* 0x000000ffff077224 */ /* 0x008fe200078e0a11 */
[----:B------:R-:W-:-:S03]  /*0960*/  R2UR UR11, R0 ;  /* 0x00000000000b72ca */ /* 0x000fc600000e0000 */
[----:B------:R-:W-:Y:S02]  /*0970*/  IMAD.MOV R4, RZ, RZ, -R2 ;  /* 0x000000ffff047224 */ /* 0x000fe400078e0a02 */
[----:B------:R-:W-:Y:S02]  /*0980*/  IMAD.SHL.U32 R0, R2, 0x80, RZ ;  /* 0x0000008002007824 */ /* 0x000fe400078e00ff */
[----:B------:R-:W-:Y:S02]  /*0990*/  IMAD R4, R11, R4, R8 ;  /* 0x000000040b047224 */ /* 0x000fe400078e0208 */
[----:B------:R-:W-:Y:S01]  /*09a0*/  IMAD.MOV.U32 R11, RZ, RZ, R7 ;  /* 0x000000ffff0b7224 */ /* 0x000fe200078e0007 */
[----:B------:R-:W-:Y:S01]  /*09b0*/  LOP3.LUT R100, R0, R5, RZ, 0xfc, !PT ;  /* 0x0000000500647212 */ /* 0x000fe200078efcff */
[----:B--2---:R-:W-:Y:S02]  /*09c0*/  IMAD.MOV R10, RZ, RZ, -R3 ;  /* 0x000000ffff0a7224 */ /* 0x004fe400078e0a03 */
[----:B------:R-:W-:Y:S01]  /*09d0*/  IMAD R11, R11, R98, RZ ;  /* 0x000000620b0b7224 */ /* 0x000fe200078e02ff */
[----:B------:R-:W-:Y:S01]  /*09e0*/  LOP3.LUT R138, R100, 0x4, RZ, 0xfc, !PT ;  /* 0x00000004648a7812 */ /* 0x000fe200078efcff */
[----:B------:R-:W-:Y:S01]  /*09f0*/  IMAD.IADD R4, R6, 0x1, R4 ;  /* 0x0000000106047824 */ /* 0x000fe200078e0204 */
[----:B------:R-:W-:Y:S01]  /*0a00*/  LOP3.LUT R165, R100, 0x8, RZ, 0xfc, !PT ;  /* 0x0000000864a57812 */ /* 0x000fe200078efcff */
[----:B------:R-:W-:Y:S01]  /*0a10*/  IMAD.HI.U32 R16, R17, R11, R16 ;  /* 0x0000000b11107227 */ /* 0x000fe200078e0010 */
[----:B------:R-:W-:-:S02]  /*0a20*/  IABS R13, R138 ;  /* 0x0000008a000d7213 */ /* 0x000fc40000000000 */
[----:B------:R-:W-:Y:S01]  /*0a30*/  IABS R89, R165 ;  /* 0x000000a500597213 */ /* 0x000fe20000000000 */
[----:B------:R-:W-:Y:S01]  /*0a40*/  IMAD R7, R10, R9, RZ ;  /* 0x000000090a077224 */ /* 0x000fe200078e02ff */
[----:B------:R-:W-:Y:S01]  /*0a50*/  LOP3.LUT R142, R100, 0xc, RZ, 0xfc, !PT ;  /* 0x0000000c648e7812 */ /* 0x000fe200078efcff */
[----:B------:R-:W-:Y:S01]  /*0a60*/  IMAD.HI.U32 R5, R16, R13, RZ ;  /* 0x0000000d10057227 */ /* 0x000fe200078e00ff */
[C---:B------:R-:W-:Y:S02]  /*0a70*/  LOP3.LUT R140, R100.reuse, 0x1c, RZ, 0xfc, !PT ;  /* 0x0000001c648c7812 */ /* 0x040fe400078efcff */
[----:B------:R-:W-:Y:S01]  /*0a80*/  IABS R15, R142 ;  /* 0x0000008e000f7213 */ /* 0x000fe20000000000 */
[----:B------:R-:W-:Y:S01]  /*0a90*/  IMAD.MOV R5, RZ, RZ, -R5 ;  /* 0x000000ffff057224 */ /* 0x000fe200078e0a05 */
[----:B------:R-:W-:Y:S01]  /*0aa0*/  LOP3.LUT R144, R100, 0x20, RZ, 0xfc, !PT ;  /* 0x0000002064907812 */ /* 0x000fe200078efcff */
[----:B------:R-:W-:Y:S01]  /*0ab0*/  IMAD.MOV.U32 R2, RZ, RZ, RZ ;  /* 0x000000ffff027224 */ /* 0x000fe200078e00ff */
[----:B------:R-:W-:Y:S01]  /*0ac0*/  IABS R11, R100 ;  /* 0x00000064000b7213 */ /* 0x000fe20000000000 */
[----:B------:R-:W-:Y:S01]  /*0ad0*/  IMAD.HI.U32 R6, R16, R89, RZ ;  /* 0x0000005910067227 */ /* 0x000fe200078e00ff */
[----:B------:R-:W-:-:S02]  /*0ae0*/  IABS R83, R144 ;  /* 0x0000009000537213 */ /* 0x000fc40000000000 */
[----:B------:R-:W-:Y:S01]  /*0af0*/  LOP3.LUT R149, R100, 0x34, RZ, 0xfc, !PT ;  /* 0x0000003464957812 */ /* 0x000fe200078efcff */
[----:B------:R-:W-:Y:S01]  /*0b00*/  IMAD R92, R98, R5, R13 ;  /* 0x00000005625c7224 */ /* 0x000fe200078e020d */
[----:B------:R-:W-:Y:S01]  /*0b10*/  IABS R13, R140 ;  /* 0x0000008c000d7213 */ /* 0x000fe20000000000 */
[----:B------:R-:W-:Y:S01]  /*0b20*/  IMAD.HI.U32 R2, R3, R7, R2 ;  /* 0x0000000703027227 */ /* 0x000fe200078e0002 */
[C---:B------:R-:W-:Y:S02]  /*0b30*/  LOP3.LUT R167, R100.reuse, 0x14, RZ, 0xfc, !PT ;  /* 0x0000001464a77812 */ /* 0x040fe400078efcff */
[C---:B------:R-:W-:Y:S01]  /*0b40*/  LOP3.LUT R164, R100.reuse, 0x18, RZ, 0xfc, !PT ;  /* 0x0000001864a47812 */ /* 0x040fe200078efcff */
[----:B------:R-:W-:Y:S01]  /*0b50*/  IMAD.MOV R6, RZ, RZ, -R6 ;  /* 0x000000ffff067224 */ /* 0x000fe200078e0a06 */
[----:B------:R-:W-:Y:S01]  /*0b60*/  LOP3.LUT R147, R100, 0x2c, RZ, 0xfc, !PT ;  /* 0x0000002c64937812 */ /* 0x000fe200078efcff */
[----:B------:R-:W-:Y:S01]  /*0b70*/  IMAD.HI.U32 R7, R16, R15, RZ ;  /* 0x0000000f10077227 */ /* 0x000fe200078e00ff */
[----:B------:R-:W-:-:S02]  /*0b80*/  IABS R85, R164 ;  /* 0x000000a400557213 */ /* 0x000fc40000000000 */
[----:B------:R-:W-:Y:S01]  /*0b90*/  LOP3.LUT R152, R100, 0x40, RZ, 0xfc, !PT ;  /* 0x0000004064987812 */ /* 0x000fe200078efcff */
[----:B------:R-:W-:Y:S01]  /*0ba0*/  IMAD R89, R98, R6, R89 ;  /* 0x0000000662597224 */ /* 0x000fe200078e0259 */
[----:B------:R-:W-:Y:S01]  /*0bb0*/  LOP3.LUT R153, R100, 0x44, RZ, 0xfc, !PT ;  /* 0x0000004464997812 */ /* 0x000fe200078efcff */
[----:B------:R-:W-:Y:S01]  /*0bc0*/  IMAD.MOV R7, RZ, RZ, -R7 ;  /* 0x000000ffff077224 */ /* 0x000fe200078e0a07 */
[----:B------:R-:W-:Y:S01]  /*0bd0*/  IABS R75, R152 ;  /* 0x00000098004b7213 */ /* 0x000fe20000000000 */
[----:B------:R-:W-:Y:S01]  /*0be0*/  IMAD.HI.U32 R6, R16, R13, RZ ;  /* 0x0000000d10067227 */ /* 0x000fe200078e00ff */
[----:B------:R-:W-:Y:S02]  /*0bf0*/  IABS R73, R153 ;  /* 0x0000009900497213 */ /* 0x000fe40000000000 */
[----:B------:R-:W-:Y:S01]  /*0c00*/  LOP3.LUT R146, R100, 0x28, RZ, 0xfc, !PT ;  /* 0x0000002864927812 */ /* 0x000fe200078efcff */
[----:B------:R-:W-:Y:S01]  /*0c10*/  IMAD R88, R98, R7, R15 ;  /* 0x0000000762587224 */ /* 0x000fe200078e020f */
[C---:B------:R-:W-:Y:S01]  /*0c20*/  LOP3.LUT R156, R100.reuse, 0x50, RZ, 0xfc, !PT ;  /* 0x00000050649c7812 */ /* 0x040fe200078efcff */
[----:B------:R-:W-:Y:S01]  /*0c30*/  IMAD.MOV R6, RZ, RZ, -R6 ;  /* 0x000000ffff067224 */ /* 0x000fe200078e0a06 */
[----:B------:R-:W-:Y:S01]  /*0c40*/  LOP3.LUT R157, R100, 0x54, RZ, 0xfc, !PT ;  /* 0x00000054649d7812 */ /* 0x000fe200078efcff */
[----:B------:R-:W-:Y:S01]  /*0c50*/  IMAD.HI.U32 R7, R16, R83, RZ ;  /* 0x0000005310077227 */ /* 0x000fe200078e00ff */
[----:B------:R-:W-:-:S02]  /*0c60*/  LOP3.LUT R148, R100, 0x30, RZ, 0xfc, !PT ;  /* 0x0000003064947812 */ /* 0x000fc400078efcff */
[----:B------:R-:W-:Y:S01]  /*0c70*/  IABS R81, R146 ;  /* 0x0000009200517213 */ /* 0x000fe20000000000 */
[----:B------:R-:W-:Y:S01]  /*0c80*/  IMAD.HI.U32 R3, R16, R11, RZ ;  /* 0x0000000b10037227 */ /* 0x000fe200078e00ff */
[----:B------:R-:W-:Y:S02]  /*0c90*/  IABS R101, R156 ;  /* 0x0000009c00657213 */ /* 0x000fe40000000000 */
[----:B------:R-:W-:Y:S01]  /*0ca0*/  IABS R103, R157 ;  /* 0x0000009d00677213 */ /* 0x000fe20000000000 */
[----:B------:R-:W-:Y:S01]  /*0cb0*/  IMAD R84, R98, R6, R13 ;  /* 0x0000000662547224 */ /* 0x000fe200078e020d */
[----:B------:R-:W-:Y:S01]  /*0cc0*/  IABS R13, R149 ;  /* 0x00000095000d7213 */ /* 0x000fe20000000000 */
[----:B------:R-:W-:Y:S01]  /*0cd0*/  IMAD.MOV R7, RZ, RZ, -R7 ;  /* 0x000000ffff077224 */ /* 0x000fe200078e0a07 */
[----:B------:R-:W-:Y:S01]  /*0ce0*/  IABS R79, R148 ;  /* 0x00000094004f7213 */ /* 0x000fe20000000000 */
[----:B------:R-:W-:Y:S01]  /*0cf0*/  IMAD.MOV R3, RZ, RZ, -R3 ;  /* 0x000000ffff037224 */ /* 0x000fe200078e0a03 */
[----:B------:R-:W-:Y:S01]  /*0d00*/  LOP3.LUT R151, R100, 0x3c, RZ, 0xfc, !PT ;  /* 0x0000003c64977812 */ /* 0x000fe200078efcff */
[----:B------:R-:W-:Y:S01]  /*0d10*/  IMAD R83, R98, R7, R83 ;  /* 0x0000000762537224 */ /* 0x000fe200078e0253 */
[----:B------:R-:W-:Y:S01]  /*0d20*/  LOP3.LUT R154, R100, 0x48, RZ, 0xfc, !PT ;  /* 0x00000048649a7812 */ /* 0x000fe200078efcff */
[----:B------:R-:W-:Y:S01]  /*0d30*/  IMAD.HI.U32 R7, R16, R13, RZ ;  /* 0x0000000d10077227 */ /* 0x000fe200078e00ff */
[----:B------:R-:W-:-:S02]  /*0d40*/  LOP3.LUT R155, R100, 0x4c, RZ, 0xfc, !PT ;  /* 0x0000004c649b7812 */ /* 0x000fc400078efcff */
[----:B------:R-:W-:Y:S01]  /*0d50*/  IABS R97, R154 ;  /* 0x0000009a00617213 */ /* 0x000fe20000000000 */
[----:B------:R-:W-:Y:S01]  /*0d60*/  IMAD R94, R98, R3, R11 ;  /* 0x00000003625e7224 */ /* 0x000fe200078e020b */
[----:B------:R-:W-:Y:S01]  /*0d70*/  IABS R11, R167 ;  /* 0x000000a7000b7213 */ /* 0x000fe20000000000 */
[----:B------:R-:W-:Y:S01]  /*0d80*/  IMAD.MOV R7, RZ, RZ, -R7 ;  /* 0x000000ffff077224 */ /* 0x000fe200078e0a07 */
[----:B------:R-:W-:Y:S01]  /*0d90*/  LOP3.LUT R166, R100, 0x10, RZ, 0xfc, !PT ;  /* 0x0000001064a67812 */ /* 0x000fe200078efcff */
[----:B------:R-:W-:Y:S01]  /*0da0*/  IMAD R12, R4, 0x100, R37 ;  /* 0x00000100040c7824 */ /* 0x000fe200078e0225 */
[----:B------:R-:W-:Y:S01]  /*0db0*/  LOP3.LUT R158, R100, 0x58, RZ, 0xfc, !PT ;  /* 0x00000058649e7812 */ /* 0x000fe200078efcff */
[----:B------:R-:W-:Y:S01]  /*0dc0*/  IMAD.HI.U32 R3, R16, R11, RZ ;  /* 0x0000000b10037227 */ /* 0x000fe200078e00ff */
[----:B------:R-:W-:Y:S02]  /*0dd0*/  IABS R107, R155 ;  /* 0x0000009b006b7213 */ /* 0x000fe40000000000 */
[----:B------:R-:W-:Y:S01]  /*0de0*/  IABS R87, R166 ;  /* 0x000000a600577213 */ /* 0x000fe20000000000 */
[----:B------:R-:W-:Y:S01]  /*0df0*/  IMAD R78, R98, R7, R13 ;  /* 0x00000007624e7224 */ /* 0x000fe200078e020d */
[----:B------:R-:W-:Y:S01]  /*0e00*/  IABS R7, R12 ;  /* 0x0000000c00077213 */ /* 0x000fe20000000000 */
[----:B------:R-:W-:Y:S01]  /*0e10*/  IMAD.MOV R3, RZ, RZ, -R3 ;  /* 0x000000ffff037224 */ /* 0x000fe200078e0a03 */
[----:B------:R-:W-:Y:S01]  /*0e20*/  IABS R111, R158 ;  /* 0x0000009e006f7213 */ /* 0x000fe20000000000 */
[----:B------:R-:W-:Y:S01]  /*0e30*/  IMAD.HI.U32 R5, R16, R85, RZ ;  /* 0x0000005510057227 */ /* 0x000fe200078e00ff */
[C---:B------:R-:W-:Y:S01]  /*0e40*/  LOP3.LUT R160, R100.reuse, 0x60, RZ, 0xfc, !PT ;  /* 0x0000006064a07812 */ /* 0x040fe200078efcff */
[----:B------:R1:W-:Y:S01]  /*0e50*/  STL [R1+0x30], R12 ;  /* 0x0000300c01007387 */ /* 0x0003e20000100800 */
[----:B------:R-:W-:Y:S01]  /*0e60*/  LOP3.LUT R145, R100, 0x24, RZ, 0xfc, !PT ;  /* 0x0000002464917812 */ /* 0x000fe200078efcff */
[----:B------:R-:W-:Y:S01]  /*0e70*/  IMAD.HI.U32 R2, R2, R7, RZ ;  /* 0x0000000702027227 */ /* 0x000fe200078e00ff */
[----:B------:R-:W-:-:S02]  /*0e80*/  LOP3.LUT R159, R100, 0x5c, RZ, 0xfc, !PT ;  /* 0x0000005c649f7812 */ /* 0x000fc400078efcff */
[----:B------:R-:W-:Y:S01]  /*0e90*/  LOP3.LUT R162, R100, 0x64, RZ, 0xfc, !PT ;  /* 0x0000006464a27812 */ /* 0x000fe200078efcff */
[C---:B------:R-:W-:Y:S01]  /*0ea0*/  IMAD R86, R98.reuse, R3, R11 ;  /* 0x0000000362567224 */ /* 0x040fe200078e020b */
[----:B------:R-:W-:Y:S01]  /*0eb0*/  IABS R11, R147 ;  /* 0x00000093000b7213 */ /* 0x000fe20000000000 */
[----:B------:R-:W-:Y:S01]  /*0ec0*/  IMAD.MOV R5, RZ, RZ, -R5 ;  /* 0x000000ffff057224 */ /* 0x000fe200078e0a05 */
[----:B------:R-:W-:Y:S01]  /*0ed0*/  IABS R15, R145 ;  /* 0x00000091000f7213 */ /* 0x000fe20000000000 */
[----:B------:R-:W-:Y:S01]  /*0ee0*/  IMAD.MOV R2, RZ, RZ, -R2 ;  /* 0x000000ffff027224 */ /* 0x000fe200078e0a02 */
[----:B------:R-:W-:Y:S01]  /*0ef0*/  IABS R99, R159 ;  /* 0x0000009f00637213 */ /* 0x000fe20000000000 */
[----:B------:R-:W-:Y:S01]  /*0f00*/  IMAD R85, R98, R5, R85 ;  /* 0x0000000562557224 */ /* 0x000fe200078e0255 */
[----:B------:R-:W-:Y:S01]  /*0f10*/  IABS R95, R162 ;  /* 0x000000a2005f7213 */ /* 0x000fe20000000000 */
[----:B------:R-:W-:Y:S01]  /*0f20*/  IMAD.HI.U32 R5, R16, R11, RZ ;  /* 0x0000000b10057227 */ /* 0x000fe200078e00ff */
[----:B------:R-:W-:-:S02]  /*0f30*/  ISETP.GE.AND P1, PT, R12, RZ, PT ;  /* 0x000000ff0c00720c */ /* 0x000fc40003f26270 */
[C---:B------:R-:W-:Y:S01]  /*0f40*/  LOP3.LUT R150, R100.reuse, 0x38, RZ, 0xfc, !PT ;  /* 0x0000003864967812 */ /* 0x040fe200078efcff */
[C---:B------:R-:W-:Y:S01]  /*0f50*/  IMAD R2, R9.reuse, R2, R7 ;  /* 0x0000000209027224 */ /* 0x040fe200078e0207 */
[----:B------:R-:W-:Y:S01]  /*0f60*/  LOP3.LUT R163, R100, 0x68, RZ, 0xfc, !PT ;  /* 0x0000006864a37812 */ /* 0x000fe200078efcff */
[----:B------:R-:W-:Y:S01]  /*0f70*/  IMAD.MOV R5, RZ, RZ, -R5 ;  /* 0x000000ffff057224 */ /* 0x000fe200078e0a05 */
[----:B------:R-:W-:Y:S01]  /*0f80*/  IABS R77, R150 ;  /* 0x00000096004d7213 */ /* 0x000fe20000000000 */
[----:B------:R-:W-:Y:S01]  /*0f90*/  IMAD.HI.U32 R4, R16, R75, RZ ;  /* 0x0000004b10047227 */ /* 0x000fe200078e00ff */
[----:B------:R-:W-:Y:S02]  /*0fa0*/  ISETP.GT.U32.AND P0, PT, R9, R2, PT ;  /* 0x000000020900720c */ /* 0x000fe40003f04070 */
[----:B------:R-:W-:Y:S01]  /*0fb0*/  IABS R105, R163 ;  /* 0x000000a300697213 */ /* 0x000fe20000000000 */
[----:B------:R-:W-:Y:S01]  /*0fc0*/  IMAD R80, R98, R5, R11 ;  /* 0x0000000562507224 */ /* 0x000fe200078e020b */
[----:B------:R-:W-:Y:S01]  /*0fd0*/  IABS R11, R151 ;  /* 0x00000097000b7213 */ /* 0x000fe20000000000 */
[----:B------:R-:W-:Y:S01]  /*0fe0*/  IMAD.HI.U32 R5, R16, R73, RZ ;  /* 0x0000004910057227 */ /* 0x000fe200078e00ff */
[----:B------:R-:W-:-:S03]  /*0ff0*/  LOP3.LUT R161, R100, 0x7c, RZ, 0xfc, !PT ;  /* 0x0000007c64a17812 */ /* 0x000fc600078efcff */
[----:B------:R-:W-:Y:S01]  /*1000*/  IMAD.MOV R4, RZ, RZ, -R4 ;  /* 0x000000ffff047224 */ /* 0x000fe200078e0a04 */
[----:B------:R-:W-:Y:S01]  /*1010*/  IABS R93, R161 ;  /* 0x000000a1005d7213 */ /* 0x000fe20000000000 */
[----:B------:R-:W-:Y:S02]  /*1020*/  IMAD.MOV R5, RZ, RZ, -R5 ;  /* 0x000000ffff057224 */ /* 0x000fe400078e0a05 */
[----:B------:R-:W-:-:S04]  /*1030*/  IMAD.HI.U32 R3, R16, R81, RZ ;  /* 0x0000005110037227 */ /* 0x000fc800078e00ff */
[C---:B------:R-:W-:Y:S02]  /*1040*/  IMAD R75, R98.reuse, R4, R75 ;  /* 0x00000004624b7224 */ /* 0x040fe400078e024b */
[----:B------:R-:W-:Y:S02]  /*1050*/  IMAD R73, R98, R5, R73 ;  /* 0x0000000562497224 */ /* 0x000fe400078e0249 */
[----:B------:R-:W-:-:S04]  /*1060*/  IMAD.HI.U32 R4, R16, R101, RZ ;  /* 0x0000006510047227 */ /* 0x000fc800078e00ff */
[----:B------:R-:W-:-:S04]  /*1070*/  IMAD.HI.U32 R5, R16, R103, RZ ;  /* 0x0000006710057227 */ /* 0x000fc800078e00ff */
[----:B------:R-:W-:Y:S02]  /*1080*/  @!P0 IMAD.IADD R2, R2, 0x1, -R9 ;  /* 0x0000000102028824 */ /* 0x000fe400078e0a09 */
[----:B------:R-:W-:-:S03]  /*1090*/  IMAD.HI.U32 R6, R16, R79, RZ ;  /* 0x0000004f10067227 */ /* 0x000fc600078e00ff */
[----:B------:R-:W-:Y:S01]  /*10a0*/  ISETP.GT.U32.AND P0, PT, R9, R2, PT ;  /* 0x000000020900720c */ /* 0x000fe20003f04070 */
[----:B------:R-:W-:Y:S02]  /*10b0*/  IMAD.MOV R3, RZ, RZ, -R3 ;  /* 0x000000ffff037224 */ /* 0x000fe400078e0a03 */
[----:B------:R-:W-:Y:S02]  /*10c0*/  IMAD.MOV R4, RZ, RZ, -R4 ;  /* 0x000000ffff047224 */ /* 0x000fe400078e0a04 */
[----:B------:R-:W-:Y:S02]  /*10d0*/  IMAD.MOV R5, RZ, RZ, -R5 ;  /* 0x000000ffff057224 */ /* 0x000fe400078e0a05 */
[----:B------:R-:W-:Y:S02]  /*10e0*/  IMAD.MOV R6, RZ, RZ, -R6 ;  /* 0x000000ffff067224 */ /* 0x000fe400078e0a06 */
[----:B------:R-:W-:Y:S02]  /*10f0*/  IMAD R81, R98, R3, R81 ;  /* 0x0000000362517224 */ /* 0x000fe400078e0251 */
[----:B------:R-:W-:-:S04]  /*1100*/  IMAD.HI.U32 R3, R16, R11, RZ ;  /* 0x0000000b10037227 */ /* 0x000fc800078e00ff */
[C---:B------:R-:W-:Y:S02]  /*1110*/  IMAD R101, R98.reuse, R4, R101 ;  /* 0x0000000462657224 */ /* 0x040fe400078e0265 */
[C---:B------:R-:W-:Y:S02]  /*1120*/  IMAD R103, R98.reuse, R5, R103 ;  /* 0x0000000562677224 */ /* 0x040fe400078e0267 */
[----:B------:R-:W-:Y:S01]  /*1130*/  IMAD R79, R98, R6, R79 ;  /* 0x00000006624f7224 */ /* 0x000fe200078e024f */
[----:B------:R-:W2:Y:S01]  /*1140*/  LDC.64 R4, c[0x0][0x3a0] ;  /* 0x0000e800ff047b82 */ /* 0x000ea20000000a00 */
[----:B------:R-:W-:-:S04]  /*1150*/  IMAD.HI.U32 R6, R16, R97, RZ ;  /* 0x0000006110067227 */ /* 0x000fc800078e00ff */
[----:B------:R-:W-:Y:S02]  /*1160*/  IMAD.MOV R3, RZ, RZ, -R3 ;  /* 0x000000ffff037224 */ /* 0x000fe400078e0a03 */
[----:B------:R-:W-:Y:S02]  /*1170*/  IMAD.MOV R6, RZ, RZ, -R6 ;  /* 0x000000ffff067224 */ /* 0x000fe400078e0a06 */
[----:B------:R-:W-:Y:S02]  /*1180*/  IMAD R76, R98, R3, R11 ;  /* 0x00000003624c7224 */ /* 0x000fe400078e020b */
[----:B------:R-:W-:-:S04]  /*1190*/  IMAD.HI.U32 R3, R16, R107, RZ ;  /* 0x0000006b10037227 */ /* 0x000fc800078e00ff */
[----:B------:R-:W-:-:S04]  /*11a0*/  IMAD.HI.U32 R8, R16, R87, RZ ;  /* 0x0000005710087227 */ /* 0x000fc800078e00ff */
[----:B------:R-:W-:Y:S02]  /*11b0*/  IMAD R97, R98, R6, R97 ;  /* 0x0000000662617224 */ /* 0x000fe400078e0261 */
[----:B------:R-:W-:Y:S01]  /*11c0*/  @!P0 IMAD.IADD R2, R2, 0x1, -R9 ;  /* 0x0000000102028824 */ /* 0x000fe200078e0a09 */
[----:B------:R-:W-:Y:S01]  /*11d0*/  IABS R9, R160 ;  /* 0x000000a000097213 */ /* 0x000fe20000000000 */
[----:B------:R-:W-:Y:S01]  /*11e0*/  IMAD.HI.U32 R6, R16, R111, RZ ;  /* 0x0000006f10067227 */ /* 0x000fe200078e00ff */
[----:B------:R-:W-:-:S03]  /*11f0*/  ISETP.NE.AND P0, PT, R114, RZ, PT ;  /* 0x000000ff7200720c */ /* 0x000fc60003f05270 */
[----:B------:R-:W-:Y:S02]  /*1200*/  IMAD.MOV R3, RZ, RZ, -R3 ;  /* 0x000000ffff037224 */ /* 0x000fe400078e0a03 */
[----:B------:R-:W-:Y:S02]  /*1210*/  IMAD.MOV R8, RZ, RZ, -R8 ;  /* 0x000000ffff087224 */ /* 0x000fe400078e0a08 */
[----:B------:R-:W-:Y:S02]  /*1220*/  IMAD.MOV R6, RZ, RZ, -R6 ;  /* 0x000000ffff067224 */ /* 0x000fe400078e0a06 */
[----:B------:R-:W-:Y:S02]  /*1230*/  IMAD R107, R98, R3, R107 ;  /* 0x00000003626b7224 */ /* 0x000fe400078e026b */
[----:B------:R-:W-:-:S04]  /*1240*/  IMAD.HI.U32 R3, R16, R9, RZ ;  /* 0x0000000910037227 */ /* 0x000fc800078e00ff */
[----:B------:R-:W-:Y:S02]  /*1250*/  IMAD R87, R98, R8, R87 ;  /* 0x0000000862577224 */ /* 0x000fe400078e0257 */
[----:B------:R-:W-:-:S04]  /*1260*/  IMAD.HI.U32 R8, R16, R15, RZ ;  /* 0x0000000f10087227 */ /* 0x000fc800078e00ff */
[----:B------:R-:W-:Y:S02]  /*1270*/  IMAD R111, R98, R6, R111 ;  /* 0x00000006626f7224 */ /* 0x000fe400078e026f */
[----:B------:R-:W-:-:S04]  /*1280*/  IMAD.HI.U32 R7, R16, R99, RZ ;  /* 0x0000006310077227 */ /* 0x000fc800078e00ff */
[----:B------:R-:W-:-:S04]  /*1290*/  IMAD.HI.U32 R6, R16, R95, RZ ;  /* 0x0000005f10067227 */ /* 0x000fc800078e00ff */
[----:B------:R-:W-:Y:S02]  /*12a0*/  IMAD.MOV R3, RZ, RZ, -R3 ;  /* 0x000000ffff037224 */ /* 0x000fe400078e0a03 */
[----:B------:R-:W-:Y:S02]  /*12b0*/  IMAD.MOV R8, RZ, RZ, -R8 ;  /* 0x000000ffff087224 */ /* 0x000fe400078e0a08 */
[----:B------:R-:W-:Y:S02]  /*12c0*/  IMAD.MOV R7, RZ, RZ, -R7 ;  /* 0x000000ffff077224 */ /* 0x000fe400078e0a07 */
[----:B------:R-:W-:Y:S02]  /*12d0*/  IMAD.MOV R6, RZ, RZ, -R6 ;  /* 0x000000ffff067224 */ /* 0x000fe400078e0a06 */
[----:B------:R-:W-:Y:S02]  /*12e0*/  IMAD.MOV.U32 R20, RZ, RZ, R2 ;  /* 0x000000ffff147224 */ /* 0x000fe400078e0002 */
[----:B------:R-:W-:-:S02]  /*12f0*/  IMAD R96, R98, R3, R9 ;  /* 0x0000000362607224 */ /* 0x000fc400078e0209 */
[----:B--2---:R-:W-:Y:S02]  /*1300*/  VIADD R3, R4, 0xfffffffb ;  /* 0xfffffffb04037836 */ /* 0x004fe40000000000 */
[----:B------:R-:W-:Y:S02]  /*1310*/  IMAD R82, R98, R8, R15 ;  /* 0x0000000862527224 */ /* 0x000fe400078e020f */
[----:B------:R-:W-:-:S04]  /*1320*/  IMAD.HI.U32 R8, R16, R77, RZ ;  /* 0x0000004d10087227 */ /* 0x000fc800078e00ff */
[C---:B------:R-:W-:Y:S02]  /*1330*/  IMAD R99, R98.reuse, R7, R99 ;  /* 0x0000000762637224 */ /* 0x040fe400078e0263 */
[----:B------:R-:W-:Y:S02]  /*1340*/  IMAD R95, R98, R6, R95 ;  /* 0x00000006625f7224 */ /* 0x000fe400078e025f */
[----:B------:R-:W-:Y:S01]  /*1350*/  @!P1 IMAD.MOV R20, RZ, RZ, -R20 ;  /* 0x000000ffff149224 */ /* 0x000fe200078e0a14 */
[----:B------:R-:W-:Y:S01]  /*1360*/  @!P0 LOP3.LUT R20, RZ, R114, RZ, 0x33, !PT ;  /* 0x00000072ff148212 */ /* 0x000fe200078e33ff */
[----:B------:R-:W-:Y:S01]  /*1370*/  IMAD.HI.U32 R7, R16, R105, RZ ;  /* 0x0000006910077227 */ /* 0x000fe200078e00ff */
[----:B------:R-:W-:-:S03]  /*1380*/  ISETP.GE.U32.AND P0, PT, R3, 0x7fffffbc, PT ;  /* 0x7fffffbc0300780c */ /* 0x000fc60003f06070 */
[C---:B------:R-:W-:Y:S02]  /*1390*/  VIADD R6, R4.reuse, 0xfffffff0 ;  /* 0xfffffff004067836 */ /* 0x040fe40000000000 */
[----:B------:R-:W-:Y:S02]  /*13a0*/  VIADD R2, R4, 0xfffffffd ;  /* 0xfffffffd04027836 */ /* 0x000fe40000000000 */
[----:B------:R-:W-:Y:S01]  /*13b0*/  IMAD.MOV R8, RZ, RZ, -R8 ;  /* 0x000000ffff087224 */ /* 0x000fe200078e0a08 */
[----:B------:R-:W-:Y:S01]  /*13c0*/  ISETP.GE.U32.AND P1, PT, R6, 0x7fffffb1, PT ;  /* 0x7fffffb10600780c */ /* 0x000fe20003f26070 */
[----:B------:R-:W-:Y:S01]  /*13d0*/  VIADD R3, R4, 0xffffffec ;  /* 0xffffffec04037836 */ /* 0x000fe20000000000 */
[----:B------:R-:W-:Y:S01]  /*13e0*/  ISETP.GE.U32.AND P4, PT, R2, 0x7fffffbe, PT ;  /* 0x7fffffbe0200780c */ /* 0x000fe20003f86070 */
[----:B------:R-:W-:Y:S02]  /*13f0*/  IMAD.MOV R7, RZ, RZ, -R7 ;  /* 0x000000ffff077224 */ /* 0x000fe400078e0a07 */
[----:B------:R-:W-:Y:S01]  /*1400*/  IMAD R77, R98, R8, R77 ;  /* 0x00000008624d7224 */ /* 0x000fe200078e024d */
[----:B------:R-:W-:Y:S01]  /*1410*/  ISETP.GE.U32.AND P3, PT, R3, 0x7fffffad, PT ;  /* 0x7fffffad0300780c */ /* 0x000fe20003f66070 */
[----:B------:R-:W-:-:S02]  /*1420*/  VIADD R2, R4, 0xffffffed ;  /* 0xffffffed04027836 */ /* 0x000fc40000000000 */
[----:B------:R-:W-:Y:S02]  /*1430*/  VIADD R6, R4, 0xffffffef ;  /* 0xffffffef04067836 */ /* 0x000fe40000000000 */
[----:B------:R-:W-:Y:S01]  /*1440*/  IMAD.HI.U32 R8, R16, R93, RZ ;  /* 0x0000005d10087227 */ /* 0x000fe200078e00ff */
[----:B------:R-:W-:Y:S02]  /*1450*/  ISETP.GE.U32.AND P2, PT, R2, 0x7fffffae, PT ;  /* 0x7fffffae0200780c */ /* 0x000fe40003f46070 */
[----:B------:R-:W-:Y:S01]  /*1460*/  ISETP.GE.U32.AND P6, PT, R6, 0x7fffffb0, PT ;  /* 0x7fffffb00600780c */ /* 0x000fe20003fc6070 */
[----:B------:R-:W-:Y:S01]  /*1470*/  IMAD R105, R98, R7, R105 ;  /* 0x0000000762697224 */ /* 0x000fe200078e0269 */
[----:B------:R-:W-:Y:S01]  /*1480*/  SEL R6, RZ, 0x1, P3 ;  /* 0x00000001ff067807 */ /* 0x000fe20001800000 */
[C---:B------:R-:W-:Y:S02]  /*1490*/  VIADD R3, R4.reuse, 0xffffffe8 ;  /* 0xffffffe804037836 */ /* 0x040fe40000000000 */
[----:B------:R-:W-:-:S02]  /*14a0*/  VIADD R7, R4, 0xffffffee ;  /* 0xffffffee04077836 */ /* 0x000fc40000000000 */
[----:B------:R-:W-:Y:S01]  /*14b0*/  IMAD.MOV R8, RZ, RZ, -R8 ;  /* 0x000000ffff087224 */ /* 0x000fe200078e0a08 */
[----:B------:R-:W-:Y:S01]  /*14c0*/  ISETP.GE.U32.AND P3, PT, R3, 0x7fffffa9, PT ;  /* 0x7fffffa90300780c */ /* 0x000fe20003f66070 */
[C---:B------:R-:W-:Y:S01]  /*14d0*/  VIADD R2, R4.reuse, 0xffffffe9 ;  /* 0xffffffe904027836 */ /* 0x040fe20000000000 */
[----:B------:R-:W-:Y:S01]  /*14e0*/  ISETP.GE.U32.AND P5, PT, R7, 0x7fffffaf, PT ;  /* 0x7fffffaf0700780c */ /* 0x000fe20003fa6070 */
[----:B------:R-:W-:Y:S01]  /*14f0*/  VIADD R3, R4, 0xffffffea ;  /* 0xffffffea04037836 */ /* 0x000fe20000000000 */
[----:B------:R-:W-:Y:S01]  /*1500*/  SEL R7, RZ, 0x1fffe, P2 ;  /* 0x0001fffeff077807 */ /* 0x000fe20001000000 */
[----:B------:R-:W-:Y:S01]  /*1510*/  IMAD R93, R98, R8, R93 ;  /* 0x00000008625d7224 */ /* 0x000fe200078e025d */
[----:B------:R-:W-:Y:S01]  /*1520*/  ISETP.GE.U32.AND P2, PT, R2, 0x7fffffaa, PT ;  /* 0x7fffffaa0200780c */ /* 0x000fe20003f46070 */
[C---:B------:R-:W-:Y:S01]  /*1530*/  VIADD R8, R4.reuse, 0xffffffeb ;  /* 0xffffffeb04087836 */ /* 0x040fe20000000000 */
[----:B------:R-:W-:Y:S01]  /*1540*/  SEL R2, RZ, 0x4, P5 ;  /* 0x00000004ff027807 */ /* 0x000fe20002800000 */
[C---:B------:R-:W-:Y:S01]  /*1550*/  VIADD R9, R4.reuse, 0xffffffe4 ;  /* 0xffffffe404097836 */ /* 0x040fe20000000000 */
[----:B------:R-:W-:Y:S01]  /*1560*/  ISETP.GE.U32.AND P5, PT, R3, 0x7fffffab, PT ;  /* 0x7fffffab0300780c */ /* 0x000fe20003fa6070 */
[C---:B-1----:R-:W-:Y:S01]  /*1570*/  VIADD R12, R4.reuse, 0xffffffe1 ;  /* 0xffffffe1040c7836 */ /* 0x042fe20000000000 */
[----:B------:R-:W-:Y:S01]  /*1580*/  SEL R3, RZ, 0x7fff8, P6 ;  /* 0x0007fff8ff037807 */ /* 0x000fe20003000000 */
[----:B------:R-:W-:Y:S01]  /*1590*/  VIADD R13, R4, 0xffffffe0 ;  /* 0xffffffe0040d7836 */ /* 0x000fe20000000000 */
[----:B------:R-:W-:Y:S01]  /*15a0*/  ISETP.GE.U32.AND P6, PT, R8, 0x7fffffac, PT ;  /* 0x7fffffac0800780c */ /* 0x000fe20003fc6070 */
[C---:B------:R-:W-:Y:S01]  /*15b0*/  VIADD R8, R4.reuse, 0xffffffe5 ;  /* 0xffffffe504087836 */ /* 0x040fe20000000000 */
[----:B------:R-:W-:Y:S01]  /*15c0*/  SEL R10, RZ, 0x1, P3 ;  /* 0x00000001ff0a7807 */ /* 0x000fe20001800000 */
[C---:B------:R-:W-:Y:S01]  /*15d0*/  VIADD R15, R4.reuse, 0xffffffe7 ;  /* 0xffffffe7040f7836 */ /* 0x040fe20000000000 */
[----:B------:R-:W-:Y:S01]  /*15e0*/  ISETP.GE.U32.AND P3, PT, R9, 0x7fffffa5, PT ;  /* 0x7fffffa50900780c */ /* 0x000fe20003f66070 */
[C---:B------:R-:W-:Y:S01]  /*15f0*/  VIADD R9, R4.reuse, 0xffffffe6 ;  /* 0xffffffe604097836 */ /* 0x040fe20000000000 */
[----:B------:R-:W-:Y:S01]  /*1600*/  SEL R11, RZ, 0x1fffe, P2 ;  /* 0x0001fffeff0b7807 */ /* 0x000fe20001000000 */
[----:B------:R-:W-:Y:S01]  /*1610*/  VIADD R14, R4, 0xffffffe2 ;  /* 0xffffffe2040e7836 */ /* 0x000fe20000000000 */
[----:B------:R-:W-:Y:S01]  /*1620*/  ISETP.GE.U32.AND P2, PT, R8, 0x7fffffa6, PT ;  /* 0x7fffffa60800780c */ /* 0x000fe20003f46070 */
[----:B------:R-:W-:Y:S01]  /*1630*/  VIADD R17, R4, 0xffffffe3 ;  /* 0xffffffe304117836 */ /* 0x000fe20000000000 */
[----:B------:R-:W-:Y:S01]  /*1640*/  SEL R8, RZ, 0x4, P5 ;  /* 0x00000004ff087807 */ /* 0x000fe20002800000 */
[----:B------:R-:W-:Y:S01]  /*1650*/  IMAD.IADD R10, R10, 0x1, R11 ;  /* 0x000000010a0a7824 */ /* 0x000fe200078e020b */
[----:B------:R-:W-:Y:S01]  /*1660*/  ISETP.GE.U32.AND P5, PT, R9, 0x7fffffa7, PT ;  /* 0x7fffffa70900780c */ /* 0x000fe20003fa6070 */
[----:B------:R-:W-:Y:S01]  /*1670*/  IMAD.IADD R6, R6, 0x1, R7 ;  /* 0x0000000106067824 */ /* 0x000fe200078e0207 */
[----:B------:R-:W-:Y:S01]  /*1680*/  SEL R9, RZ, 0x7fff8, P6 ;  /* 0x0007fff8ff097807 */ /* 0x000fe20003000000 */
[----:B------:R-:W-:Y:S01]  /*1690*/  IMAD R39, R20, R5, RZ ;  /* 0x0000000514277224 */ /* 0x000fe200078e02ff */
[----:B------:R-:W-:Y:S01]  /*16a0*/  ISETP.GE.U32.AND P6, PT, R12, 0x7fffffa2, PT ;  /* 0x7fffffa20c00780c */ /* 0x000fe20003fc6070 */
[----:B------:R-:W-:Y:S01]  /*16b0*/  VIADD R11, R4, 0xfffffff7 ;  /* 0xfffffff7040b7836 */ /* 0x000fe20000000000 */
[----:B------:R-:W-:-:S02]  /*16c0*/  SEL R12, RZ, 0x1, P3 ;  /* 0x00000001ff0c7807 */ /* 0x000fc40001800000 */
[----:B------:R-:W-:Y:S02]  /*16d0*/  ISETP.GE.U32.AND P3, PT, R13, 0x7fffffa1, PT ;  /* 0x7fffffa10d00780c */ /* 0x000fe40003f66070 */
[----:B------:R-:W-:Y:S02]  /*16e0*/  SEL R18, RZ, 0x1fffe, P6 ;  /* 0x0001fffeff127807 */ /* 0x000fe40003000000 */
[----:B------:R-:W-:Y:S02]  /*16f0*/  ISETP.GE.U32.AND P6, PT, R15, 0x7fffffa8, PT ;  /* 0x7fffffa80f00780c */ /* 0x000fe40003fc6070 */
[----:B------:R-:W-:Y:S02]  /*1700*/  SEL R13, RZ, 0x1fffe, P2 ;  /* 0x0001fffeff0d7807 */ /* 0x000fe40001000000 */
[----:B------:R-:W-:Y:S02]  /*1710*/  SEL R15, RZ, 0x1, P3 ;  /* 0x00000001ff0f7807 */ /* 0x000fe40001800000 */
[----:B------:R-:W-:Y:S01]  /*1720*/  ISETP.GE.U32.AND P2, PT, R14, 0x7fffffa3, PT ;  /* 0x7fffffa30e00780c */ /* 0x000fe20003f46070 */
[----:B------:R-:W-:Y:S01]  /*1730*/  IMAD.IADD R12, R12, 0x1, R13 ;  /* 0x000000010c0c7824 */ /* 0x000fe200078e020d */
[----:B------:R-:W-:Y:S01]  /*1740*/  LOP3.LUT R10, R10, 0x3, RZ, 0xc0, !PT ;  /* 0x000000030a0a7812 */ /* 0x000fe200078ec0ff */
[----:B------:R-:W-:Y:S01]  /*1750*/  IMAD.IADD R15, R15, 0x1, R18 ;  /* 0x000000010f0f7824 */ /* 0x000fe200078e0212 */
[----:B------:R-:W-:-:S02]  /*1760*/  SEL R14, RZ, 0x4, P2 ;  /* 0x00000004ff0e7807 */ /* 0x000fc40001000000 */
[----:B------:R-:W-:Y:S02]  /*1770*/  ISETP.GE.U32.AND P2, PT, R17, 0x7fffffa4, PT ;  /* 0x7fffffa41100780c */ /* 0x000fe40003f46070 */
[----:B------:R-:W-:Y:S02]  /*1780*/  LOP3.LUT R6, R6, 0x3, RZ, 0xc0, !PT ;  /* 0x0000000306067812 */ /* 0x000fe400078ec0ff */
[----:B------:R-:W-:Y:S01]  /*1790*/  IADD3 R8, PT, PT, R10, R9, R8 ;  /* 0x000000090a087210 */ /* 0x000fe20007ffe008 */
[----:B------:R-:W-:Y:S01]  /*17a0*/  VIADD R9, R4, 0xfffffffe ;  /* 0xfffffffe04097836 */ /* 0x000fe20000000000 */
[----:B------:R-:W-:Y:S02]  /*17b0*/  SEL R7, RZ, 0x7fff8, P2 ;  /* 0x0007fff8ff077807 */ /* 0x000fe40001000000 */
[----:B------:R-:W-:Y:S01]  /*17c0*/  LOP3.LUT R15, R15, 0x3, RZ, 0xc0, !PT ;  /* 0x000000030f0f7812 */ /* 0x000fe200078ec0ff */
[----:B------:R-:W-:Y:S01]  /*17d0*/  IMAD.SHL.U32 R8, R8, 0x100, RZ ;  /* 0x0000010008087824 */ /* 0x000fe200078e00ff */
[----:B------:R-:W-:-:S02]  /*17e0*/  IADD3 R2, PT, PT, R6, R3, R2 ;  /* 0x0000000306027210 */ /* 0x000fc40007ffe002 */
[----:B------:R-:W-:Y:S02]  /*17f0*/  SEL R3, RZ, 0x4, P5 ;  /* 0x00000004ff037807 */ /* 0x000fe40002800000 */
[----:B------:R-:W-:Y:S02]  /*1800*/  SEL R6, RZ, 0x7fff8, P6 ;  /* 0x0007fff8ff067807 */ /* 0x000fe40003000000 */
[----:B------:R-:W-:Y:S02]  /*1810*/  LOP3.LUT R12, R12, 0x3, RZ, 0xc0, !PT ;  /* 0x000000030c0c7812 */ /* 0x000fe400078ec0ff */
[----:B------:R-:W-:Y:S02]  /*1820*/  IADD3 R7, PT, PT, R15, R7, R14 ;  /* 0x000000070f077210 */ /* 0x000fe40007ffe00e */
[----:B------:R-:W-:Y:S02]  /*1830*/  IADD3 R6, PT, PT, R12, R6, R3 ;  /* 0x000000060c067210 */ /* 0x000fe40007ffe003 */
[----:B------:R-:W-:-:S02]  /*1840*/  LOP3.LUT R7, R7, 0xf, RZ, 0xc0, !PT ;  /* 0x0000000f07077812 */ /* 0x000fc400078ec0ff */
[----:B------:R-:W-:Y:S02]  /*1850*/  LOP3.LUT R3, R8, 0xf00, RZ, 0xe2, !PT ;  /* 0x00000f0008037812 */ /* 0x000fe400078ee2ff */
[----:B------:R-:W-:Y:S01]  /*1860*/  ISETP.GE.U32.AND P5, PT, R9, 0x7fffffbf, PT ;  /* 0x7fffffbf0900780c */ /* 0x000fe20003fa6070 */
[----:B------:R-:W-:Y:S01]  /*1870*/  IMAD R10, R6, 0x10, R7 ;  /* 0x00000010060a7824 */ /* 0x000fe200078e0207 */
[----:B------:R-:W-:Y:S01]  /*1880*/  ISETP.NE.U32.AND P2, PT, R37, RZ, PT ;  /* 0x000000ff2500720c */ /* 0x000fe20003f45070 */
[----:B------:R-:W-:Y:S01]  /*1890*/  IMAD R2, R2, 0x1000, R3 ;  /* 0x0000100002027824 */ /* 0x000fe200078e0203 */
[----:B----4-:R-:W-:Y:S11]  /*18a0*/  BRA.U UP0, `(.L_x_5) ;  /* 0x0000000100187547 */ /* 0x010ff6000b800000 */
[----:B------:R-:W-:Y:S01]  /*18b0*/  ELECT P6, URZ, PT ;  /* 0x0000000000ff782f */ /* 0x000fe200038c0000 */
[----:B------:R-:W-:Y:S01]  /*18c0*/  IMAD.MOV.U32 R3, RZ, RZ, 0x1 ;  /* 0x00000001ff037424 */ /* 0x000fe200078e00ff */
[----:B------:R-:W-:Y:S01]  /*18d0*/  UMOV UR5, 0x40 ;  /* 0x0000004000057882 */ /* 0x000fe20000000000 */
[----:B------:R-:W-:Y:S01]  /*18e0*/  UVIRTCOUNT.DEALLOC.SMPOOL 0x80 ;  /* 0x000000800000784c */ /* 0x000fe20000000000 */
[----:B------:R-:W-:-:S09]  /*18f0*/  ULEA UR5, UR4, UR5, 0x18 ;  /* 0x0000000504057291 */ /* 0x000fd2000f8ec0ff */
[----:B------:R1:W-:Y:S03]  /*1900*/  @P6 STS.U8 [UR5], R3 ;  /* 0x00000003ff006988 */ /* 0x0003e60008000005 */
.L_x_5:
[----:B------:R-:W-:Y:S01]  /*1910*/  ULEA UR11, UR12, UR11, 0x5 ;  /* 0x0000000b0c0b7291 */ /* 0x000fe2000f8e28ff */
[----:B------:R-:W-:Y:S01]  /*1920*/  IMAD.SHL.U32 R38, R39, 0x2, RZ ;  /* 0x0000000227267824 */ /* 0x000fe200078e00ff */
[----:B------:R-:W-:Y:S01]  /*1930*/  VOTEU.ALL UP1, P2 ;  /* 0x0000000000ff7886 */ /* 0x000fe20001020000 */
[----:B------:R-:W-:Y:S01]  /*1940*/  UIADD3 UR6, UPT, UPT, UR9, 0x8000, URZ ;  /* 0x0000800009067890 */ /* 0x000fe2000fffe0ff */
[----:B------:R-:W-:Y:S01]  /*1950*/  IMAD.SHL.U32 R198, R90, 0x4, RZ ;  /* 0x000000045ac67824 */ /* 0x000fe200078e00ff */
[----:B------:R-:W-:Y:S01]  /*1960*/  VOTEU.ALL UP2, P2 ;  /* 0x0000000000ff7886 */ /* 0x000fe20001040000 */
[----:B------:R-:W-:Y:S01]  /*1970*/  IADD3 R6, P6, PT, R38, UR16, RZ ;  /* 0x0000001026067c10 */ /* 0x000fe2000ffde0ff */
[----:B------:R-:W-:Y:S01]  /*1980*/  IMAD R13, R90, 0x1e, RZ ;  /* 0x0000001e5a0d7824 */ /* 0x000fe200078e02ff */
[----:B------:R-:W-:-:S04]  /*1990*/  @!UP1 UIADD3 UR4, UPT, UPT, -UR13, 0x100000, URZ ;  /* 0x001000000d049890 */ /* 0x000fc8000fffe1ff */
[----:B------:R-:W-:Y:S02]  /*19a0*/  @!UP1 USHF.L.U32 UR5, UR4, 0xb, URZ ;  /* 0x0000000b04059899 */ /* 0x000fe400080006ff */
[----:B------:R-:W-:Y:S01]  /*19b0*/  @!UP1 USHF.L.U32 UR4, UR4, 0x1, URZ ;  /* 0x0000000104049899 */ /* 0x000fe200080006ff */
[----:B------:R-:W-:Y:S01]  /*19c0*/  STTM.x128 tmem[UR11], RZ ;  /* 0x000000ff000079ed */ /* 0x000fe200083c000b */
[----:B------:R-:W2:Y:S02]  /*19d0*/  FENCE.VIEW.ASYNC.T ;  /* 0x00000000000073c6 */ /* 0x000ea40000000200 */
[----:B--2---:R-:W-:Y:S01]  /*19e0*/  BAR.SYNC.DEFER_BLOCKING 0x0 ;  /* 0x0000000000007b1d */ /* 0x004fe20000010000 */
[----:B------:R-:W-:Y:S01]  /*19f0*/  LEA.HI.X.SX32 R7, R39, UR17, 0x1, P6 ;  /* 0x0000001127077c11 */ /* 0x000fe2000b0f0eff */
[C---:B-1----:R-:W-:Y:S01]  /*1a00*/  IMAD R3, R90.reuse, 0xf, RZ ;  /* 0x0000000f5a037824 */ /* 0x042fe200078e02ff */
[----:B------:R-:W-:Y:S02]  /*1a10*/  LEA R8, P6, R90, R6, 0x3 ;  /* 0x000000065a087211 */ /* 0x000fe400078c18ff */
[----:B------:R-:W-:-:S02]  /*1a20*/  LOP3.LUT R5, R10, 0xff, RZ, 0xc0, !PT ;  /* 0x000000ff0a057812 */ /* 0x000fc400078ec0ff */
[----:B------:R-:W-:Y:S02]  /*1a30*/  LEA.HI.X.SX32 R9, R198, R7, 0x1, P6 ;  /* 0x00000007c6097211 */ /* 0x000fe400030f0eff */
[----:B------:R-:W-:Y:S02]  /*1a40*/  PRMT R51, RZ, 0x7610, R51 ;  /* 0x00007610ff337816 */ /* 0x000fe40000000033 */
[----:B------:R-:W-:Y:S01]  /*1a50*/  PRMT R41, RZ, 0x7610, R41 ;  /* 0x00007610ff297816 */ /* 0x000fe20000000029 */
[C---:B------:R-:W-:Y:S01]  /*1a60*/  IMAD.SHL.U32 R188, R90.reuse, 0x8, RZ ;  /* 0x000000085abc7824 */ /* 0x040fe200078e00ff */
[----:B------:R-:W-:Y:S01]  /*1a70*/  IADD3 R14, P6, PT, R13, R6, RZ ;  /* 0x000000060d0e7210 */ /* 0x000fe20007fde0ff */
[C---:B------:R-:W-:Y:S02]  /*1a80*/  IMAD R47, R90.reuse, 0x22, RZ ;  /* 0x000000225a2f7824 */ /* 0x040fe400078e02ff */
[----:B------:R-:W-:Y:S01]  /*1a90*/  IMAD R45, R90, 0x24, RZ ;  /* 0x000000245a2d7824 */ /* 0x000fe200078e02ff */
[----:B------:R-:W-:-:S02]  /*1aa0*/  PRMT R50, RZ, 0x7610, R50 ;  /* 0x00007610ff327816 */ /* 0x000fc40000000032 */
[----:B------:R-:W-:Y:S01]  /*1ab0*/  PRMT R102, RZ, 0x7610, R102 ;  /* 0x00007610ff667816 */ /* 0x000fe20000000066 */
[C---:B------:R-:W-:Y:S01]  /*1ac0*/  IMAD R43, R90.reuse, 0x26, RZ ;  /* 0x000000265a2b7824 */ /* 0x040fe200078e02ff */
[----:B------:R-:W-:Y:S01]  /*1ad0*/  PRMT R67, RZ, 0x7610, R67 ;  /* 0x00007610ff437816 */ /* 0x000fe20000000043 */
[----:B------:R-:W-:Y:S01]  /*1ae0*/  IMAD R182, R90, 0xa, RZ ;  /* 0x0000000a5ab67824 */ /* 0x000fe200078e02ff */
[----:B------:R-:W-:Y:S01]  /*1af0*/  PRMT R109, RZ, 0x7610, R109 ;  /* 0x00007610ff6d7816 */ /* 0x000fe2000000006d */
[----:B------:R-:W1:Y:S02]  /*1b00*/  FENCE.VIEW.ASYNC.S ;  /* 0x00000000000073c6 */ /* 0x000e640000000000 */
[----:B-1----:R1:W2:Y:S02]  /*1b10*/  @!UP2 SYNCS.EXCH.64 URZ, [UR6], UR4 ;  /* 0x0000000406ffa5b2 */ /* 0x0022a40008000100 */
[----:B--2---:R-:W-:Y:S01]  /*1b20*/  BAR.SYNC.DEFER_BLOCKING 0x0 ;  /* 0x0000000000007b1d */ /* 0x004fe20000010000 */
[----:B------:R-:W-:Y:S01]  /*1b30*/  IMAD.IADD R5, R2, 0x1, R5 ;  /* 0x0000000102057824 */ /* 0x000fe200078e0205 */
[----:B------:R-:W-:Y:S01]  /*1b40*/  LEA.HI.X.SX32 R15, R3, R7, 0x1, P6 ;  /* 0x00000007030f7211 */ /* 0x000fe200030f0eff */
[C---:B------:R-:W-:Y:S01]  /*1b50*/  IMAD.SHL.U32 R2, R90.reuse, 0x2, RZ ;  /* 0x000000025a027824 */ /* 0x040fe200078e00ff */
[----:B------:R-:W-:Y:S01]  /*1b60*/  LEA R10, P6, R90, R6, 0x2 ;  /* 0x000000065a0a7211 */ /* 0x000fe200078c10ff */
[----:B------:R-:W-:Y:S01]  /*1b70*/  VIADD R3, R4, 0xfffffffa ;  /* 0xfffffffa04037836 */ /* 0x000fe20000000000 */
[----:B------:R-:W-:-:S02]  /*1b80*/  LOP3.LUT R12, R5, 0xffff, RZ, 0xc0, !PT ;  /* 0x0000ffff050c7812 */ /* 0x000fc400078ec0ff */
[----:B------:R-:W-:Y:S01]  /*1b90*/  PRMT R5, RZ, 0x7610, R5 ;  /* 0x00007610ff057816 */ /* 0x000fe20000000005 */
[C---:B------:R-:W-:Y:S01]  /*1ba0*/  IMAD R197, R90.reuse, 0x5, RZ ;  /* 0x000000055ac57824 */ /* 0x040fe200078e02ff */
[----:B------:R-:W-:Y:S01]  /*1bb0*/  PRMT R72, RZ, 0x7610, R72 ;  /* 0x00007610ff487816 */ /* 0x000fe20000000048 */
[C---:B------:R-:W-:Y:S01]  /*1bc0*/  IMAD R35, R90.reuse, 0x28, RZ ;  /* 0x000000285a237824 */ /* 0x040fe200078e02ff */
[----:B------:R-:W-:Y:S02]  /*1bd0*/  PRMT R49, RZ, 0x7610, R49 ;  /* 0x00007610ff317816 */ /* 0x000fe40000000031 */
[----:B------:R-:W-:Y:S01]  /*1be0*/  PRMT R65, RZ, 0x7610, R65 ;  /* 0x00007610ff417816 */ /* 0x000fe20000000041 */
[C---:B------:R-:W-:Y:S01]  /*1bf0*/  IMAD R33, R90.reuse, 0x2a, RZ ;  /* 0x0000002a5a217824 */ /* 0x040fe200078e02ff */
[----:B------:R-:W-:Y:S01]  /*1c00*/  PRMT R70, RZ, 0x7610, R70 ;  /* 0x00007610ff467816 */ /* 0x000fe20000000046 */
[C---:B------:R-:W-:Y:S01]  /*1c10*/  IMAD R31, R90.reuse, 0x2c, RZ ;  /* 0x0000002c5a1f7824 */ /* 0x040fe200078e02ff */
[----:B------:R-:W-:Y:S01]  /*1c20*/  PRMT R66, RZ, 0x7610, R66 ;  /* 0x00007610ff427816 */ /* 0x000fe20000000042 */
[----:B------:R-:W-:-:S02]  /*1c30*/  IMAD R113, R90, 0x16, RZ ;  /* 0x000000165a717824 */ /* 0x000fc400078e02ff */
[C---:B------:R-:W-:Y:S01]  /*1c40*/  IMAD R29, R90.reuse, 0x2e, RZ ;  /* 0x0000002e5a1d7824 */ /* 0x040fe200078e02ff */
[----:B------:R-:W-:Y:S01]  /*1c50*/  PRMT R63, RZ, 0x7610, R63 ;  /* 0x00007610ff3f7816 */ /* 0x000fe2000000003f */
[C---:B------:R-:W-:Y:S01]  /*1c60*/  IMAD R194, R90.reuse, 0x6, RZ ;  /* 0x000000065ac27824 */ /* 0x040fe200078e02ff */
[----:B0-----:R0:W2:Y:S01]  /*1c70*/  @!P0 LDG.E.U16 R71, desc[UR22][R8.64] ;  /* 0x0000001608478981 */ /* 0x0010a2000c1e1500 */
[----:B------:R-:W-:Y:S01]  /*1c80*/  ISETP.GE.U32.AND P0, PT, R11, 0x7fffffb8, PT ;  /* 0x7fffffb80b00780c */ /* 0x000fe20003f06070 */
[----:B------:R-:W-:Y:S01]  /*1c90*/  IMAD R200, R90, 0x3, RZ ;  /* 0x000000035ac87824 */ /* 0x000fe200078e02ff */
[----:B------:R-:W-:Y:S01]  /*1ca0*/  LEA.HI.X.SX32 R11, R2, R7, 0x1, P6 ;  /* 0x00000007020b7211 */ /* 0x000fe200030f0eff */
[----:B------:R-:W3:Y:S01]  /*1cb0*/  @!P1 LDG.E.U16 R51, desc[UR22][R14.64] ;  /* 0x000000160e339981 */ /* 0x000ee2000c1e1500 */
[----:B------:R-:W-:Y:S02]  /*1cc0*/  ISETP.GE.U32.AND P1, PT, R3, 0x7fffffbb, PT ;  /* 0x7fffffbb0300780c */ /* 0x000fe40003f26070 */
[----:B------:R-:W-:Y:S01]  /*1cd0*/  PRMT R64, RZ, 0x7610, R64 ;  /* 0x00007610ff407816 */ /* 0x000fe20000000040 */
[----:B------:R4:W5:Y:S01]  /*1ce0*/  @!P4 LDG.E.U16 R5, desc[UR22][R10.64] ;  /* 0x000000160a05c981 */ /* 0x000962000c1e1500 */
[----:B------:R-:W-:Y:S01]  /*1cf0*/  SHF.R.U32.HI R3, RZ, 0xe, R12 ;  /* 0x0000000eff037819 */ /* 0x000fe2000001160c */
[----:B------:R-:W-:Y:S01]  /*1d00*/  IMAD R176, R90, 0xc, RZ ;  /* 0x0000000c5ab07824 */ /* 0x000fe200078e02ff */
[----:B0-----:R-:W-:-:S02]  /*1d10*/  IADD3 R8, P6, PT, R2, R6, RZ ;  /* 0x0000000602087210 */ /* 0x001fc40007fde0ff */
[----:B------:R-:W-:Y:S02]  /*1d20*/  PRMT R62, RZ, 0x7610, R62 ;  /* 0x00007610ff3e7816 */ /* 0x000fe4000000003e */
[----:B------:R-:W-:Y:S01]  /*1d30*/  PRMT R53, RZ, 0x7610, R53 ;  /* 0x00007610ff357816 */ /* 0x000fe20000000035 */
[C---:B------:R-:W-:Y:S01]  /*1d40*/  IMAD R23, R90.reuse, 0x32, RZ ;  /* 0x000000325a177824 */ /* 0x040fe200078e02ff */
[----:B------:R-:W-:Y:S02]  /*1d50*/  LEA.HI.X.SX32 R9, R90, R7, 0x1, P6 ;  /* 0x000000075a097211 */ /* 0x000fe400030f0eff */
[----:B------:R-:W-:Y:S02]  /*1d60*/  PRMT R48, RZ, 0x7610, R48 ;  /* 0x00007610ff307816 */ /* 0x000fe40000000030 */
[----:B------:R-:W-:Y:S01]  /*1d70*/  PRMT R58, RZ, 0x7610, R58 ;  /* 0x00007610ff3a7816 */ /* 0x000fe2000000003a */
[----:B------:R0:W2:Y:S01]  /*1d80*/  @!P5 LDG.E.U16 R41, desc[UR22][R8.64] ;  /* 0x000000160829d981 */ /* 0x0000a2000c1e1500 */
[----:B------:R-:W-:-:S02]  /*1d90*/  LOP3.LUT P4, RZ, R3, 0x1, RZ, 0xc0, !PT ;  /* 0x0000000103ff7812 */ /* 0x000fc4000788c0ff */
[----:B------:R-:W-:Y:S01]  /*1da0*/  PRMT R59, RZ, 0x7610, R59 ;  /* 0x00007610ff3b7816 */ /* 0x000fe2000000003b */
[C---:B------:R-:W-:Y:S01]  /*1db0*/  IMAD R117, R90.reuse, 0x1a, RZ ;  /* 0x0000001a5a757824 */ /* 0x040fe200078e02ff */
[----:B------:R-:W-:Y:S01]  /*1dc0*/  SHF.R.U32.HI R3, RZ, 0xd, R12 ;  /* 0x0000000dff037819 */ /* 0x000fe2000001160c */
[C---:B------:R-:W-:Y:S01]  /*1dd0*/  IMAD R17, R90.reuse, 0x36, RZ ;  /* 0x000000365a117824 */ /* 0x040fe200078e02ff */
[C---:B------:R-:W-:Y:S02]  /*1de0*/  LEA R18, P6, R90.reuse, R6, 0x4 ;  /* 0x000000065a127211 */ /* 0x040fe400078c20ff */
[----:B------:R-:W-:Y:S01]  /*1df0*/  PRMT R56, RZ, 0x7610, R56 ;  /* 0x00007610ff387816 */ /* 0x000fe20000000038 */
[C---:B------:R-:W-:Y:S01]  /*1e00*/  IMAD R170, R90.reuse, 0xe, RZ ;  /* 0x0000000e5aaa7824 */ /* 0x040fe200078e02ff */
[----:B------:R-:W-:Y:S01]  /*1e10*/  LOP3.LUT P5, RZ, R3, 0x1, RZ, 0xc0, !PT ;  /* 0x0000000103ff7812 */ /* 0x000fe200078ac0ff */
[----:B------:R-:W-:Y:S01]  /*1e20*/  IMAD R3, R90, 0x11, RZ ;  /* 0x000000115a037824 */ /* 0x000fe200078e02ff */
[----:B------:R-:W-:-:S02]  /*1e30*/  LEA.HI.X.SX32 R19, R188, R7, 0x1, P6 ;  /* 0x00000007bc137211 */ /* 0x000fc400030f0eff */
[----:B------:R-:W-:Y:S01]  /*1e40*/  PRMT R57, RZ, 0x7610, R57 ;  /* 0x00007610ff397816 */ /* 0x000fe20000000039 */
[C---:B------:R-:W-:Y:S01]  /*1e50*/  IMAD R192, R90.reuse, 0x7, RZ ;  /* 0x000000075ac07824 */ /* 0x040fe200078e02ff */
[-C--:B----4-:R-:W-:Y:S01]  /*1e60*/  IADD3 R10, P6, PT, R47, R6.reuse, RZ ;  /* 0x000000062f0a7210 */ /* 0x090fe20007fde0ff */
[C---:B------:R-:W-:Y:S01]  /*1e70*/  IMAD R15, R90.reuse, 0x12, RZ ;  /* 0x000000125a0f7824 */ /* 0x040fe200078e02ff */
[----:B------:R4:W2:Y:S01]  /*1e80*/  @!P0 LDG.E.U16 R50, desc[UR22][R18.64] ;  /* 0x0000001612328981 */ /* 0x0008a2000c1e1500 */
[----:B------:R-:W-:Y:S01]  /*1e90*/  PRMT R54, RZ, 0x7610, R54 ;  /* 0x00007610ff367816 */ /* 0x000fe20000000036 */
[----:B------:R-:W-:Y:S01]  /*1ea0*/  IMAD R55, R90, 0x1c, RZ ;  /* 0x0000001c5a377824 */ /* 0x000fe200078e02ff */
[-C--:B------:R-:W-:Y:S01]  /*1eb0*/  LEA.HI.X.SX32 R11, R3, R7.reuse, 0x1, P6 ;  /* 0x00000007030b7211 */ /* 0x080fe200030f0eff */
[C---:B------:R-:W-:Y:S01]  /*1ec0*/  VIADD R22, R4.reuse, 0xffffffc7 ;  /* 0xffffffc704167836 */ /* 0x040fe20000000000 */
[----:B------:R-:W-:Y:S01]  /*1ed0*/  IADD3 R20, P6, PT, R45, R6, RZ ;  /* 0x000000062d147210 */ /* 0x000fe20007fde0ff */
[C---:B------:R-:W-:Y:S01]  /*1ee0*/  VIADD R28, R4.reuse, 0xffffffde ;  /* 0xffffffde041c7836 */ /* 0x040fe20000000000 */
[----:B------:R-:W-:Y:S01]  /*1ef0*/  SHF.R.U32.HI R3, RZ, 0xc, R12 ;  /* 0x0000000cff037819 */ /* 0x000fe2000001160c */
[C---:B0-----:R-:W-:Y:S01]  /*1f00*/  VIADD R8, R4.reuse, 0xfffffffc ;  /* 0xfffffffc04087836 */ /* 0x041fe20000000000 */
[----:B------:R-:W-:Y:S01]  /*1f10*/  LEA.HI.X.SX32 R21, R15, R7, 0x1, P6 ;  /* 0x000000070f157211 */ /* 0x000fe200030f0eff */
[----:B------:R-:W-:Y:S01]  /*1f20*/  VIADD R14, R4, 0xfffffff5 ;  /* 0xfffffff5040e7836 */ /* 0x000fe20000000000 */
[----:B------:R-:W-:Y:S01]  /*1f30*/  LOP3.LUT P6, RZ, R3, 0x1, RZ, 0xc0, !PT ;  /* 0x0000000103ff7812 */ /* 0x000fe200078cc0ff */
[----:B------:R-:W-:Y:S01]  /*1f40*/  IMAD R3, R90, 0x13, RZ ;  /* 0x000000135a037824 */ /* 0x000fe200078e02ff */
[----:B------:R0:W2:Y:S01]  /*1f50*/  @P4 LDG.E.U16 R67, desc[UR22][R10.64] ;  /* 0x000000160a434981 */ /* 0x0000a2000c1e1500 */
[----:B------:R-:W-:-:S02]  /*1f60*/  VIADD R68, R4, 0xffffffd3 ;  /* 0xffffffd304447836 */ /* 0x000fc40000000000 */
[C---:B------:R-:W-:Y:S01]  /*1f70*/  IMAD R186, R90.reuse, 0x9, RZ ;  /* 0x000000095aba7824 */ /* 0x040fe200078e02ff */
[----:B------:R0:W2:Y:S01]  /*1f80*/  @P5 LDG.E.U16 R102, desc[UR22][R20.64] ;  /* 0x0000001614665981 */ /* 0x0000a2000c1e1500 */
[-C--:B----4-:R-:W-:Y:S01]  /*1f90*/  IADD3 R18, P5, PT, R43, R6.reuse, RZ ;  /* 0x000000062b127210 */ /* 0x090fe20007fbe0ff */
[----:B------:R-:W-:Y:S01]  /*1fa0*/  IMAD R180, R90, 0xb, RZ ;  /* 0x0000000b5ab47824 */ /* 0x000fe200078e02ff */
[----:B------:R-:W-:Y:S02]  /*1fb0*/  ISETP.GE.U32.AND P4, PT, R8, 0x7fffffbd, PT ;  /* 0x7fffffbd0800780c */ /* 0x000fe40003f86070 */
[----:B------:R-:W-:Y:S01]  /*1fc0*/  PRMT R74, RZ, 0x7610, R74 ;  /* 0x00007610ff4a7816 */ /* 0x000fe2000000004a */
[C---:B------:R-:W-:Y:S01]  /*1fd0*/  IMAD R174, R90.reuse, 0xd, RZ ;  /* 0x0000000d5aae7824 */ /* 0x040fe200078e02ff */
[----:B------:R-:W-:Y:S01]  /*1fe0*/  LEA.HI.X.SX32 R19, R3, R7, 0x1, P5 ;  /* 0x0000000703137211 */ /* 0x000fe200028f0eff */
[----:B------:R-:W-:Y:S01]  /*1ff0*/  IMAD R3, R90, 0x14, RZ ;  /* 0x000000145a037824 */ /* 0x000fe200078e02ff */
[----:B------:R-:W-:-:S02]  /*2000*/  IADD3 R8, P5, PT, R182, R6, RZ ;  /* 0x00000006b6087210 */ /* 0x000fc40007fbe0ff */
[----:B------:R-:W-:Y:S01]  /*2010*/  PRMT R106, RZ, 0x7610, R106 ;  /* 0x00007610ff6a7816 */ /* 0x000fe2000000006a */
[----:B------:R-:W2:Y:S01]  /*2020*/  @P6 LDG.E.U16 R109, desc[UR22][R18.64] ;  /* 0x00000016126d6981 */ /* 0x000ea2000c1e1500 */
[----:B0-----:R-:W-:Y:S02]  /*2030*/  SHF.R.U32.HI R10, RZ, 0xb, R12 ;  /* 0x0000000bff0a7819 */ /* 0x001fe4000001160c */
[----:B------:R-:W-:Y:S02]  /*2040*/  PRMT R108, RZ, 0x7610, R108 ;  /* 0x00007610ff6c7816 */ /* 0x000fe4000000006c */
[C---:B------:R-:W-:Y:S02]  /*2050*/  LOP3.LUT R130, R100.reuse, 0x6c, RZ, 0xfc, !PT ;  /* 0x0000006c64827812 */ /* 0x040fe400078efcff */
[----:B------:R-:W-:Y:S02]  /*2060*/  PRMT R110, RZ, 0x7610, R110 ;  /* 0x00007610ff6e7816 */ /* 0x000fe4000000006e */
[----:B------:R-:W-:-:S02]  /*2070*/  LOP3.LUT R134, R100, 0x74, RZ, 0xfc, !PT ;  /* 0x0000007464867812 */ /* 0x000fc400078efcff */
[----:B------:R-:W-:Y:S02]  /*2080*/  PRMT R112, RZ, 0x7610, R112 ;  /* 0x00007610ff707816 */ /* 0x000fe40000000070 */
[C---:B------:R-:W-:Y:S02]  /*2090*/  LOP3.LUT R132, R100.reuse, 0x70, RZ, 0xfc, !PT ;  /* 0x0000007064847812 */ /* 0x040fe400078efcff */
[----:B------:R-:W-:Y:S02]  /*20a0*/  PRMT R114, RZ, 0x7610, R114 ;  /* 0x00007610ff727816 */ /* 0x000fe40000000072 */
[----:B------:R-:W-:Y:S02]  /*20b0*/  PRMT R116, RZ, 0x7610, R116 ;  /* 0x00007610ff747816 */ /* 0x000fe40000000074 */
[----:B------:R-:W-:Y:S02]  /*20c0*/  PRMT R118, RZ, 0x7610, R118 ;  /* 0x00007610ff767816 */ /* 0x000fe40000000076 */
[----:B------:R-:W-:-:S02]  /*20d0*/  LOP3.LUT R136, R100, 0x78, RZ, 0xfc, !PT ;  /* 0x0000007864887812 */ /* 0x000fc400078efcff */
[----:B------:R-:W-:Y:S01]  /*20e0*/  PRMT R120, RZ, 0x7610, R120 ;  /* 0x00007610ff787816 */ /* 0x000fe20000000078 */
[----:B------:R-:W-:Y:S01]  /*20f0*/  IMAD R179, R90, 0x6e, RZ ;  /* 0x0000006e5ab37824 */ /* 0x000fe200078e02ff */
[----:B------:R-:W-:Y:S01]  /*2100*/  ISETP.GE.U32.AND P0, PT, R14, 0x7fffffb6, PT ;  /* 0x7fffffb60e00780c */ /* 0x000fe20003f06070 */
[----:B------:R-:W-:Y:S01]  /*2110*/  IMAD R177, R90, 0x6c, RZ ;  /* 0x0000006c5ab17824 */ /* 0x000fe200078e02ff */
[-C--:B------:R-:W-:Y:S01]  /*2120*/  LEA.HI.X.SX32 R9, R197, R7.reuse, 0x1, P5 ;  /* 0x00000007c5097211 */ /* 0x080fe200028f0eff */
[----:B------:R-:W-:Y:S01]  /*2130*/  VIADD R14, R4, 0xfffffff9 ;  /* 0xfffffff9040e7836 */ /* 0x000fe20000000000 */
[----:B------:R-:W-:Y:S01]  /*2140*/  LOP3.LUT P5, RZ, R10, 0x1, RZ, 0xc0, !PT ;  /* 0x000000010aff7812 */ /* 0x000fe200078ac0ff */
[----:B------:R-:W-:Y:S01]  /*2150*/  IMAD R185, R90, 0x74, RZ ;  /* 0x000000745ab97824 */ /* 0x000fe200078e02ff */
[-C--:B------:R-:W-:Y:S01]  /*2160*/  IADD3 R10, P6, PT, R3, R6.reuse, RZ ;  /* 0x00000006030a7210 */ /* 0x080fe20007fde0ff */
[----:B------:R0:W4:Y:S01]  /*2170*/  @!P1 LDG.E.U16 R72, desc[UR22][R8.64] ;  /* 0x0000001608489981 */ /* 0x000122000c1e1500 */
[----:B------:R-:W-:Y:S01]  /*2180*/  ISETP.GE.U32.AND P1, PT, R14, 0x7fffffba, PT ;  /* 0x7fffffba0e00780c */ /* 0x000fe20003f26070 */
[----:B------:R-:W-:Y:S01]  /*2190*/  IMAD R183, R90, 0x72, RZ ;  /* 0x000000725ab77824 */ /* 0x000fe200078e02ff */
[-C--:B------:R-:W-:Y:S01]  /*21a0*/  LEA.HI.X.SX32 R11, R182, R7.reuse, 0x1, P6 ;  /* 0x00000007b60b7211 */ /* 0x080fe200030f0eff */
[C---:B------:R-:W-:Y:S01]  /*21b0*/  IMAD R181, R90.reuse, 0x70, RZ ;  /* 0x000000705ab57824 */ /* 0x040fe200078e02ff */
[--C-:B------:R-:W-:Y:S01]  /*21c0*/  SHF.R.U32.HI R14, RZ, 0xf, R12.reuse ;  /* 0x0000000fff0e7819 */ /* 0x100fe2000001160c */
[----:B------:R-:W-:Y:S01]  /*21d0*/  IMAD R191, R90, 0x7a, RZ ;  /* 0x0000007a5abf7824 */ /* 0x000fe200078e02ff */
[-C--:B------:R-:W-:Y:S01]  /*21e0*/  IADD3 R20, P6, PT, R35, R6.reuse, RZ ;  /* 0x0000000623147210 */ /* 0x080fe20007fde0ff */
[----:B------:R1:W2:Y:S01]  /*21f0*/  @!P0 LDG.E.U16 R49, desc[UR22][R10.64] ;  /* 0x000000160a318981 */ /* 0x0002a2000c1e1500 */
[----:B------:R-:W-:Y:S01]  /*2200*/  LOP3.LUT P0, RZ, R14, 0x1, RZ, 0xc0, !PT ;  /* 0x000000010eff7812 */ /* 0x000fe2000780c0ff */
[C---:B------:R-:W-:Y:S01]  /*2210*/  IMAD R169, R90.reuse, 0x39, RZ ;  /* 0x000000395aa97824 */ /* 0x040fe200078e02ff */
[-C--:B------:R-:W-:Y:S01]  /*2220*/  LEA.HI.X.SX32 R21, R3, R7.reuse, 0x1, P6 ;  /* 0x0000000703157211 */ /* 0x080fe200030f0eff */
[C---:B------:R-:W-:Y:S01]  /*2230*/  IMAD.SHL.U32 R3, R90.reuse, 0x10, RZ ;  /* 0x000000105a037824 */ /* 0x040fe200078e00ff */
[--C-:B0-----:R-:W-:Y:S01]  /*2240*/  SHF.R.U32.HI R9, RZ, 0xa, R12.reuse ;  /* 0x0000000aff097819 */ /* 0x101fe2000001160c */
[C---:B------:R-:W-:Y:S01]  /*2250*/  IMAD R189, R90.reuse, 0x78, RZ ;  /* 0x000000785abd7824 */ /* 0x040fe200078e02ff */
[CC--:B------:R-:W-:Y:S01]  /*2260*/  LEA R8, P6, R90.reuse, R6.reuse, 0x5 ;  /* 0x000000065a087211 */ /* 0x0c0fe200078c28ff */
[----:B------:R-:W2:Y:S01]  /*2270*/  @P5 LDG.E.U16 R65, desc[UR22][R20.64] ;  /* 0x0000001614415981 */ /* 0x000ea2000c1e1500 */
[----:B------:R-:W-:Y:S01]  /*2280*/  LOP3.LUT P5, RZ, R9, 0x1, RZ, 0xc0, !PT ;  /* 0x0000000109ff7812 */ /* 0x000fe200078ac0ff */
[C---:B------:R-:W-:Y:S01]  /*2290*/  IMAD R173, R90.reuse, 0x3d, RZ ;  /* 0x0000003d5aad7824 */ /* 0x040fe200078e02ff */
[-C--:B------:R-:W-:Y:S01]  /*22a0*/  LEA.HI.X.SX32 R9, R3, R7.reuse, 0x1, P6 ;  /* 0x0000000703097211 */ /* 0x080fe200030f0eff */
[C---:B------:R-:W-:Y:S01]  /*22b0*/  IMAD R3, R90.reuse, 0x15, RZ ;  /* 0x000000155a037824 */ /* 0x040fe200078e02ff */
[--C-:B-1----:R-:W-:Y:S01]  /*22c0*/  SHF.R.U32.HI R11, RZ, 0x9, R12.reuse ;  /* 0x00000009ff0b7819 */ /* 0x102fe2000001160c */
[C---:B------:R-:W-:Y:S01]  /*22d0*/  IMAD R195, R90.reuse, 0x7e, RZ ;  /* 0x0000007e5ac37824 */ /* 0x040fe200078e02ff */
[----:B------:R-:W-:Y:S01]  /*22e0*/  IADD3 R10, P6, PT, R33, R6, RZ ;  /* 0x00000006210a7210 */ /* 0x000fe20007fde0ff */
[----:B------:R0:W2:Y:S01]  /*22f0*/  @P0 LDG.E.U16 R70, desc[UR22][R8.64] ;  /* 0x0000001608460981 */ /* 0x0000a2000c1e1500 */
[----:B------:R-:W-:Y:S01]  /*2300*/  LOP3.LUT P0, RZ, R11, 0x1, RZ, 0xc0, !PT ;  /* 0x000000010bff7812 */ /* 0x000fe2000780c0ff */
[C---:B------:R-:W-:Y:S01]  /*2310*/  IMAD R193, R90.reuse, 0x7c, RZ ;  /* 0x0000007c5ac17824 */ /* 0x040fe200078e02ff */
[----:B------:R-:W-:Y:S01]  /*2320*/  LEA.HI.X.SX32 R11, R3, R7, 0x1, P6 ;  /* 0x00000007030b7211 */ /* 0x000fe200030f0eff */
[----:B------:R-:W-:Y:S01]  /*2330*/  IMAD R175, R90, 0x3f, RZ ;  /* 0x0000003f5aaf7824 */ /* 0x000fe200078e02ff */
[----:B------:R-:W-:-:S02]  /*2340*/  SHF.R.U32.HI R3, RZ, 0x8, R12 ;  /* 0x00000008ff037819 */ /* 0x000fc4000001160c */
[----:B------:R-:W-:Y:S01]  /*2350*/  PRMT R122, RZ, 0x7610, R122 ;  /* 0x00007610ff7a7816 */ /* 0x000fe2000000007a */
[----:B------:R1:W2:Y:S01]  /*2360*/  @P5 LDG.E.U16 R66, desc[UR22][R10.64] ;  /* 0x000000160a425981 */ /* 0x0002a2000c1e1500 */
[-C--:B------:R-:W-:Y:S01]  /*2370*/  IADD3 R18, P6, PT, R31, R6.reuse, RZ ;  /* 0x000000061f127210 */ /* 0x080fe20007fde0ff */
[----:B------:R-:W-:Y:S01]  /*2380*/  IMAD R187, R90, 0x76, RZ ;  /* 0x000000765abb7824 */ /* 0x000fe200078e02ff */
[----:B------:R-:W-:Y:S01]  /*2390*/  LOP3.LUT P5, RZ, R3, 0x1, RZ, 0xc0, !PT ;  /* 0x0000000103ff7812 */ /* 0x000fe200078ac0ff */
[----:B0-----:R-:W-:Y:S01]  /*23a0*/  VIADD R8, R4, 0xfffffff3 ;  /* 0xfffffff304087836 */ /* 0x001fe20000000000 */
[----:B------:R-:W-:Y:S01]  /*23b0*/  LEA.HI.X.SX32 R19, R113, R7, 0x1, P6 ;  /* 0x0000000771137211 */ /* 0x000fe200030f0eff */
[C---:B------:R-:W-:Y:S01]  /*23c0*/  IMAD R3, R90.reuse, 0x17, RZ ;  /* 0x000000175a037824 */ /* 0x040fe200078e02ff */
[----:B------:R-:W-:Y:S01]  /*23d0*/  IADD3 R20, P6, PT, R29, R6, RZ ;  /* 0x000000061d147210 */ /* 0x000fe20007fde0ff */
[----:B------:R-:W-:Y:S01]  /*23e0*/  IMAD R171, R90, 0x3b, RZ ;  /* 0x0000003b5aab7824 */ /* 0x000fe200078e02ff */
[----:B------:R-:W0:Y:S01]  /*23f0*/  LDCU UR4, c[0x0][0x3b0] ;  /* 0x00007600ff0477ac */ /* 0x000e220008000800 */
[----:B------:R-:W2:Y:S01]  /*2400*/  @P0 LDG.E.U16 R63, desc[UR22][R18.64] ;  /* 0x00000016123f0981 */ /* 0x000ea2000c1e1500 */
[----:B------:R-:W-:-:S02]  /*2410*/  ISETP.GE.U32.AND P0, PT, R8, 0x7fffffb4, PT ;  /* 0x7fffffb40800780c */ /* 0x000fc40003f06070 */
[-C--:B------:R-:W-:Y:S01]  /*2420*/  LEA.HI.X.SX32 R21, R3, R7.reuse, 0x1, P6 ;  /* 0x0000000703157211 */ /* 0x080fe200030f0eff */
[----:B------:R-:W-:Y:S01]  /*2430*/  VIADD R3, R4, 0xfffffff8 ;  /* 0xfffffff804037836 */ /* 0x000fe20000000000 */
[-C--:B------:R-:W-:Y:S01]  /*2440*/  IADD3 R8, P6, PT, R194, R6.reuse, RZ ;  /* 0x00000006c2087210 */ /* 0x080fe20007fde0ff */
[----:B------:R-:W-:Y:S01]  /*2450*/  UIADD3 UR10, UPT, UPT, UR8, 0x100, URZ ;  /* 0x00000100080a7890 */ /* 0x000fe2000fffe0ff */
[----:B-1----:R-:W-:Y:S01]  /*2460*/  SHF.R.U32.HI R11, RZ, 0x7, R12 ;  /* 0x00000007ff0b7819 */ /* 0x002fe2000001160c */
[----:B------:R1:W2:Y:S01]  /*2470*/  @P5 LDG.E.U16 R64, desc[UR22][R20.64] ;  /* 0x0000001614405981 */ /* 0x0002a2000c1e1500 */
[----:B------:R-:W-:Y:S02]  /*2480*/  LEA.HI.X.SX32 R9, R200, R7, 0x1, P6 ;  /* 0x00000007c8097211 */ /* 0x000fe400030f0eff */
[----:B------:R-:W-:Y:S01]  /*2490*/  ISETP.GE.U32.AND P5, PT, R3, 0x7fffffb9, PT ;  /* 0x7fffffb90300780c */ /* 0x000fe20003fa6070 */
[----:B------:R-:W-:Y:S01]  /*24a0*/  IMAD R3, R90, 0x18, RZ ;  /* 0x000000185a037824 */ /* 0x000fe200078e02ff */
[----:B------:R-:W-:Y:S01]  /*24b0*/  IADD3 R10, P6, PT, R176, R6, RZ ;  /* 0x00000006b00a7210 */ /* 0x000fe20007fde0ff */
[----:B------:R0:W5:Y:S01]  /*24c0*/  @!P4 LDG.E.U16 R62, desc[UR22][R8.64] ;  /* 0x00000016083ec981 */ /* 0x000162000c1e1500 */
[----:B------:R-:W-:-:S02]  /*24d0*/  LOP3.LUT P4, RZ, R11, 0x1, RZ, 0xc0, !PT ;  /* 0x000000010bff7812 */ /* 0x000fc4000788c0ff */
[-C--:B------:R-:W-:Y:S01]  /*24e0*/  LEA.HI.X.SX32 R11, R194, R7.reuse, 0x1, P6 ;  /* 0x00000007c20b7211 */ /* 0x080fe200030f0eff */
[----:B-1----:R-:W-:Y:S01]  /*24f0*/  IMAD R21, R90, 0x30, RZ ;  /* 0x000000305a157824 */ /* 0x002fe200078e02ff */
[-C--:B------:R-:W-:Y:S02]  /*2500*/  IADD3 R24, P6, PT, R3, R6.reuse, RZ ;  /* 0x0000000603187210 */ /* 0x080fe40007fde0ff */
[----:B------:R-:W-:Y:S01]  /*2510*/  LOP3.LUT R172, R36, 0x3f, RZ, 0xc0, !PT ;  /* 0x0000003f24ac7812 */ /* 0x000fe200078ec0ff */
[----:B------:R1:W2:Y:S01]  /*2520*/  @!P1 LDG.E.U16 R53, desc[UR22][R10.64] ;  /* 0x000000160a359981 */ /* 0x0002a2000c1e1500 */
[----:B------:R-:W-:Y:S02]  /*2530*/  SHF.R.U32.HI R14, RZ, 0x6, R12 ;  /* 0x00000006ff0e7819 */ /* 0x000fe4000001160c */
[----:B------:R-:W-:Y:S01]  /*2540*/  LEA.HI.X.SX32 R25, R176, R7, 0x1, P6 ;  /* 0x00000007b0197211 */ /* 0x000fe200030f0eff */
[----:B------:R-:W-:Y:S01]  /*2550*/  VIADD R168, R4, 0x3f ;  /* 0x0000003f04a87836 */ /* 0x000fe20000000000 */
[----:B0-----:R-:W-:Y:S01]  /*2560*/  IADD3 R8, P6, PT, R21, R6, RZ ;  /* 0x0000000615087210 */ /* 0x001fe20007fde0ff */
[----:B------:R0:W-:Y:S01]  /*2570*/  STL [R1+0x28], R198 ;  /* 0x000028c601007387 */ /* 0x0001e20000100800 */
[----:B------:R-:W-:-:S02]  /*2580*/  LOP3.LUT P1, RZ, R14, 0x1, RZ, 0xc0, !PT ;  /* 0x000000010eff7812 */ /* 0x000fc4000782c0ff */
[-C--:B------:R-:W-:Y:S01]  /*2590*/  LEA.HI.X.SX32 R9, R3, R7.reuse, 0x1, P6 ;  /* 0x0000000703097211 */ /* 0x080fe200030f0eff */
[C---:B------:R-:W-:Y:S01]  /*25a0*/  IMAD R3, R90.reuse, 0x19, RZ ;  /* 0x000000195a037824 */ /* 0x040fe200078e02ff */
[--C-:B------:R-:W-:Y:S01]  /*25b0*/  SHF.R.U32.HI R14, RZ, 0x5, R12.reuse ;  /* 0x00000005ff0e7819 */ /* 0x100fe2000001160c */
[----:B------:R-:W2:Y:S01]  /*25c0*/  @!P0 LDG.E.U16 R48, desc[UR22][R24.64] ;  /* 0x0000001618308981 */ /* 0x000ea2000c1e1500 */
[----:B------:R-:W-:Y:S01]  /*25d0*/  IADD3 R26, P6, PT, R23, R6, RZ ;  /* 0x00000006171a7210 */ /* 0x000fe20007fde0ff */
[----:B------:R-:W-:Y:S01]  /*25e0*/  IMAD R19, R90, 0x34, RZ ;  /* 0x000000345a137824 */ /* 0x000fe200078e02ff */
[----:B-1----:R-:W-:Y:S01]  /*25f0*/  SHF.R.U32.HI R10, RZ, 0x4, R12 ;  /* 0x00000004ff0a7819 */ /* 0x002fe2000001160c */
[----:B------:R1:W2:Y:S01]  /*2600*/  @P4 LDG.E.U16 R58, desc[UR22][R8.64] ;  /* 0x00000016083a4981 */ /* 0x0002a2000c1e1500 */
[----:B------:R-:W-:Y:S02]  /*2610*/  LOP3.LUT P0, RZ, R14, 0x1, RZ, 0xc0, !PT ;  /* 0x000000010eff7812 */ /* 0x000fe4000780c0ff */
[----:B------:R-:W-:Y:S01]  /*2620*/  LEA.HI.X.SX32 R27, R3, R7, 0x1, P6 ;  /* 0x00000007031b7211 */ /* 0x000fe200030f0eff */
[----:B------:R-:W-:Y:S01]  /*2630*/  VIADD R3, R4, 0xfffffff1 ;  /* 0xfffffff104037836 */ /* 0x000fe20000000000 */
[----:B------:R-:W-:-:S02]  /*2640*/  LOP3.LUT P4, RZ, R10, 0x1, RZ, 0xc0, !PT ;  /* 0x000000010aff7812 */ /* 0x000fc4000788c0ff */
[-C--:B------:R-:W-:Y:S01]  /*2650*/  IADD3 R10, P6, PT, R19, R6.reuse, RZ ;  /* 0x00000006130a7210 */ /* 0x080fe20007fde0ff */
[----:B------:R-:W2:Y:S01]  /*2660*/  @P1 LDG.E.U16 R59, desc[UR22][R26.64] ;  /* 0x000000161a3b1981 */ /* 0x000ea2000c1e1500 */
[----:B------:R-:W-:Y:S01]  /*2670*/  ISETP.GE.U32.AND P1, PT, R3, 0x7fffffb2, PT ;  /* 0x7fffffb20300780c */ /* 0x000fe20003f26070 */
[----:B------:R-:W-:Y:S01]  /*2680*/  IMAD R3, R90, 0x1b, RZ ;  /* 0x0000001b5a037824 */ /* 0x000fe200078e02ff */
[----:B------:R-:W-:Y:S01]  /*2690*/  LEA.HI.X.SX32 R11, R117, R7, 0x1, P6 ;  /* 0x00000007750b7211 */ /* 0x000fe200030f0eff */
[----:B-1----:R-:W-:Y:S01]  /*26a0*/  VIADD R8, R4, 0xfffffff6 ;  /* 0xfffffff604087836 */ /* 0x002fe20000000000 */
[----:B------:R-:W-:-:S03]  /*26b0*/  IADD3 R24, P6, PT, R17, R6, RZ ;  /* 0x0000000611187210 */ /* 0x000fc60007fde0ff */
[----:B------:R1:W2:Y:S01]  /*26c0*/  @P0 LDG.E.U16 R56, desc[UR22][R10.64] ;  /* 0x000000160a380981 */ /* 0x0002a2000c1e1500 */
[-C--:B------:R-:W-:Y:S01]  /*26d0*/  LEA.HI.X.SX32 R25, R3, R7.reuse, 0x1, P6 ;  /* 0x0000000703197211 */ /* 0x080fe200030f0eff */
[----:B------:R-:W-:Y:S01]  /*26e0*/  VIADD R3, R4, 0xffffffcc ;  /* 0xffffffcc04037836 */ /* 0x000fe20000000000 */
[----:B------:R-:W-:Y:S02]  /*26f0*/  ISETP.GE.U32.AND P0, PT, R8, 0x7fffffb7, PT ;  /* 0x7fffffb70800780c */ /* 0x000fe40003f06070 */
[-C--:B------:R-:W-:Y:S01]  /*2700*/  IADD3 R8, P6, PT, R170, R6.reuse, RZ ;  /* 0x00000006aa087210 */ /* 0x080fe20007fde0ff */
[----:B------:R0:W2:Y:S01]  /*2710*/  @P4 LDG.E.U16 R57, desc[UR22][R24.64] ;  /* 0x0000001618394981 */ /* 0x0000a2000c1e1500 */
[----:B------:R-:W-:Y:S01]  /*2720*/  ISETP.GE.U32.AND P4, PT, R3, 0x7fffff8d, PT ;  /* 0x7fffff8d0300780c */ /* 0x000fe20003f86070 */
[----:B------:R-:W-:Y:S01]  /*2730*/  VIADD R3, R4, 0xffffffcd ;  /* 0xffffffcd04037836 */ /* 0x000fe20000000000 */
[----:B------:R-:W-:Y:S01]  /*2740*/  LEA.HI.X.SX32 R9, R192, R7, 0x1, P6 ;  /* 0x00000007c0097211 */ /* 0x000fe200030f0eff */
[----:B------:R-:W-:Y:S01]  /*2750*/  VIADD R14, R4, 0xffffffce ;  /* 0xffffffce040e7836 */ /* 0x000fe20000000000 */
[----:B-1----:R-:W-:-:S03]  /*2760*/  IADD3 R10, P6, PT, R55, R6, RZ ;  /* 0x00000006370a7210 */ /* 0x002fc60007fde0ff */
[----:B------:R1:W2:Y:S01]  /*2770*/  @!P5 LDG.E.U16 R54, desc[UR22][R8.64] ;  /* 0x000000160836d981 */ /* 0x0002a2000c1e1500 */
[----:B------:R-:W-:Y:S01]  /*2780*/  ISETP.GE.U32.AND P5, PT, R3, 0x7fffff8e, PT ;  /* 0x7fffff8e0300780c */ /* 0x000fe20003fa6070 */
[----:B------:R-:W-:Y:S01]  /*2790*/  VIADD R3, R4, 0xffffffcf ;  /* 0xffffffcf04037836 */ /* 0x000fe20000000000 */
[----:B------:R-:W-:Y:S02]  /*27a0*/  LEA.HI.X.SX32 R11, R170, R7, 0x1, P6 ;  /* 0x00000007aa0b7211 */ /* 0x000fe400030f0eff */
[----:B------:R-:W-:Y:S01]  /*27b0*/  ISETP.GE.U32.AND P6, PT, R14, 0x7fffff8f, PT ;  /* 0x7fffff8f0e00780c */ /* 0x000fe20003fc6070 */
[C---:B------:R-:W-:Y:S01]  /*27c0*/  VIADD R14, R4.reuse, 0xffffffc8 ;  /* 0xffffffc8040e7836 */ /* 0x040fe20000000000 */
[----:B------:R-:W-:Y:S02]  /*27d0*/  SEL R18, RZ, 0x1, P4 ;  /* 0x00000001ff127807 */ /* 0x000fe40002000000 */
[----:B------:R-:W-:Y:S01]  /*27e0*/  ISETP.GE.U32.AND P4, PT, R3, 0x7fffff90, PT ;  /* 0x7fffff900300780c */ /* 0x000fe20003f86070 */
[----:B------:R-:W-:Y:S01]  /*27f0*/  VIADD R3, R4, 0xffffffc9 ;  /* 0xffffffc904037836 */ /* 0x000fe20000000000 */
[----:B0-----:R-:W-:-:S02]  /*2800*/  SEL R25, RZ, 0x1fffe, P5 ;  /* 0x0001fffeff197807 */ /* 0x001fc40002800000 */
[----:B------:R-:W-:Y:S01]  /*2810*/  ISETP.GE.U32.AND P5, PT, R14, 0x7fffff89, PT ;  /* 0x7fffff890e00780c */ /* 0x000fe20003fa6070 */
[C---:B------:R-:W-:Y:S01]  /*2820*/  VIADD R14, R4.reuse, 0xffffffca ;  /* 0xffffffca040e7836 */ /* 0x040fe20000000000 */
[----:B-1----:R-:W-:Y:S02]  /*2830*/  SEL R8, RZ, 0x4, P6 ;  /* 0x00000004ff087807 */ /* 0x002fe40003000000 */
[----:B------:R-:W-:Y:S01]  /*2840*/  ISETP.GE.U32.AND P6, PT, R3, 0x7fffff8a, PT ;  /* 0x7fffff8a0300780c */ /* 0x000fe20003fc6070 */
[----:B------:R-:W-:Y:S01]  /*2850*/  VIADD R3, R4, 0xffffffcb ;  /* 0xffffffcb04037836 */ /* 0x000fe20000000000 */
[----:B------:R-:W-:Y:S02]  /*2860*/  SEL R9, RZ, 0x7fff8, P4 ;  /* 0x0007fff8ff097807 */ /* 0x000fe40002000000 */
[----:B------:R-:W-:Y:S01]  /*2870*/  ISETP.GE.U32.AND P4, PT, R14, 0x7fffff8b, PT ;  /* 0x7fffff8b0e00780c */ /* 0x000fe20003f86070 */
[----:B------:R-:W-:Y:S01]  /*2880*/  VIADD R14, R4, 0xffffffc4 ;  /* 0xffffffc4040e7836 */ /* 0x000fe20000000000 */
[----:B------:R-:W-:-:S02]  /*2890*/  SEL R20, RZ, 0x1, P5 ;  /* 0x00000001ff147807 */ /* 0x000fc40002800000 */
[----:B------:R-:W-:Y:S01]  /*28a0*/  ISETP.GE.U32.AND P5, PT, R3, 0x7fffff8c, PT ;  /* 0x7fffff8c0300780c */ /* 0x000fe20003fa6070 */
[----:B------:R-:W-:Y:S01]  /*28b0*/  VIADD R3, R4, 0xffffffc5 ;  /* 0xffffffc504037836 */ /* 0x000fe20000000000 */
[----:B------:R-:W-:Y:S02]  /*28c0*/  SEL R61, RZ, 0x1fffe, P6 ;  /* 0x0001fffeff3d7807 */ /* 0x000fe40003000000 */
[----:B------:R-:W-:Y:S01]  /*28d0*/  ISETP.GE.U32.AND P6, PT, R14, 0x7fffff85, PT ;  /* 0x7fffff850e00780c */ /* 0x000fe20003fc6070 */
[C---:B------:R-:W-:Y:S01]  /*28e0*/  VIADD R24, R4.reuse, 0xffffffc6 ;  /* 0xffffffc604187836 */ /* 0x040fe20000000000 */
[----:B------:R-:W-:Y:S02]  /*28f0*/  SEL R14, RZ, 0x4, P4 ;  /* 0x00000004ff0e7807 */ /* 0x000fe40002000000 */
[----:B------:R-:W-:Y:S01]  /*2900*/  ISETP.GE.U32.AND P4, PT, R3, 0x7fffff86, PT ;  /* 0x7fffff860300780c */ /* 0x000fe20003f86070 */
[C---:B------:R-:W-:Y:S01]  /*2910*/  VIADD R3, R4.reuse, 0xffffffc1 ;  /* 0xffffffc104037836 */ /* 0x040fe20000000000 */
[----:B------:R-:W-:Y:S01]  /*2920*/  SEL R27, RZ, 0x7fff8, P5 ;  /* 0x0007fff8ff1b7807 */ /* 0x000fe20002800000 */
[----:B------:R-:W-:Y:S01]  /*2930*/  VIADD R26, R4, 0xffffffc2 ;  /* 0xffffffc2041a7836 */ /* 0x000fe20000000000 */
[----:B------:R-:W-:-:S02]  /*2940*/  ISETP.GE.U32.AND P5, PT, R24, 0x7fffff87, PT ;  /* 0x7fffff871800780c */ /* 0x000fc40003fa6070 */
[----:B------:R-:W-:Y:S02]  /*2950*/  SEL R119, RZ, 0x1fffe, P4 ;  /* 0x0001fffeff777807 */ /* 0x000fe40002000000 */
[----:B------:R-:W-:Y:S02]  /*2960*/  SEL R24, RZ, 0x1, P6 ;  /* 0x00000001ff187807 */ /* 0x000fe40003000000 */
[----:B------:R-:W-:Y:S01]  /*2970*/  ISETP.GE.U32.AND P4, PT, R3, 0x7fffff82, PT ;  /* 0x7fffff820300780c */ /* 0x000fe20003f86070 */
[----:B------:R-:W-:Y:S01]  /*2980*/  VIADD R3, R4, 0xffffffc3 ;  /* 0xffffffc304037836 */ /* 0x000fe20000000000 */
[----:B------:R-:W-:Y:S02]  /*2990*/  ISETP.GE.U32.AND P6, PT, R22, 0x7fffff88, PT ;  /* 0x7fffff881600780c */ /* 0x000fe40003fc6070 */
[----:B------:R-:W-:Y:S02]  /*29a0*/  SEL R22, RZ, 0x4, P5 ;  /* 0x00000004ff167807 */ /* 0x000fe40002800000 */
[----:B------:R-:W-:Y:S01]  /*29b0*/  ISETP.GE.U32.AND P5, PT, R26, 0x7fffff83, PT ;  /* 0x7fffff831a00780c */ /* 0x000fe20003fa6070 */
[----:B------:R-:W-:Y:S01]  /*29c0*/  VIADD R26, R4, 0xffffffdc ;  /* 0xffffffdc041a7836 */ /* 0x000fe20000000000 */
[----:B------:R-:W-:-:S02]  /*29d0*/  SEL R69, RZ, 0x7fff8, P6 ;  /* 0x0007fff8ff457807 */ /* 0x000fc40003000000 */
[----:B------:R-:W-:Y:S01]  /*29e0*/  ISETP.GE.U32.AND P6, PT, R3, 0x7fffff84, PT ;  /* 0x7fffff840300780c */ /* 0x000fe20003fc6070 */
[----:B------:R-:W-:Y:S01]  /*29f0*/  VIADD R3, R4, 0xffffffdd ;  /* 0xffffffdd04037836 */ /* 0x000fe20000000000 */
[----:B------:R-:W-:Y:S02]  /*2a00*/  SEL R123, RZ, 0x1fffe, P4 ;  /* 0x0001fffeff7b7807 */ /* 0x000fe40002000000 */
[----:B------:R-:W-:Y:S02]  /*2a10*/  ISETP.GE.U32.AND P4, PT, R26, 0x7fffff9d, PT ;  /* 0x7fffff9d1a00780c */ /* 0x000fe40003f86070 */
[----:B------:R-:W-:Y:S02]  /*2a20*/  SEL R26, RZ, 0x4, P5 ;  /* 0x00000004ff1a7807 */ /* 0x000fe40002800000 */
[----:B------:R-:W-:Y:S01]  /*2a30*/  ISETP.GE.U32.AND P5, PT, R3, 0x7fffff9e, PT ;  /* 0x7fffff9e0300780c */ /* 0x000fe20003fa6070 */
[----:B------:R-:W-:Y:S01]  /*2a40*/  VIADD R3, R4, 0xffffffdf ;  /* 0xffffffdf04037836 */ /* 0x000fe20000000000 */
[----:B------:R-:W-:-:S02]  /*2a50*/  SEL R121, RZ, 0x7fff8, P6 ;  /* 0x0007fff8ff797807 */ /* 0x000fc40003000000 */
[----:B------:R-:W-:Y:S01]  /*2a60*/  ISETP.GE.U32.AND P6, PT, R28, 0x7fffff9f, PT ;  /* 0x7fffff9f1c00780c */ /* 0x000fe20003fc6070 */
[C---:B------:R-:W-:Y:S01]  /*2a70*/  VIADD R28, R4.reuse, 0xffffffd8 ;  /* 0xffffffd8041c7836 */ /* 0x040fe20000000000 */
[----:B------:R-:W-:Y:S02]  /*2a80*/  SEL R32, RZ, 0x1, P4 ;  /* 0x00000001ff207807 */ /* 0x000fe40002000000 */
        /* <DEDUP_REMOVED lines=39> */
[----:B------:R-:W-:Y:S01]  /*2d00*/  IMAD.IADD R18, R18, 0x1, R25 ;  /* 0x0000000112127824 */ /* 0x000fe200078e0219 */
[----:B------:R-:W-:Y:S01]  /*2d10*/  SEL R28, RZ, 0x1, P4 ;  /* 0x00000001ff1c7807 */ /* 0x000fe20002000000 */
[----:B------:R-:W-:Y:S01]  /*2d20*/  IMAD.IADD R20, R20, 0x1, R61 ;  /* 0x0000000114147824 */ /* 0x000fe200078e023d */
[----:B------:R-:W-:Y:S01]  /*2d30*/  SEL R60, RZ, 0x4, P6 ;  /* 0x00000004ff3c7807 */ /* 0x000fe20003000000 */
[----:B------:R-:W-:Y:S01]  /*2d40*/  IMAD.IADD R52, R52, 0x1, R137 ;  /* 0x0000000134347824 */ /* 0x000fe200078e0289 */
[----:B------:R-:W-:Y:S01]  /*2d50*/  LOP3.LUT R18, R18, 0x3, RZ, 0xc0, !PT ;  /* 0x0000000312127812 */ /* 0x000fe200078ec0ff */
[----:B------:R-:W-:Y:S01]  /*2d60*/  IMAD.IADD R28, R28, 0x1, R123 ;  /* 0x000000011c1c7824 */ /* 0x000fe200078e027b */
[----:B------:R-:W-:Y:S01]  /*2d70*/  ISETP.GE.U32.AND P6, PT, R68, 0x7fffff94, PT ;  /* 0x7fffff944400780c */ /* 0x000fe20003fc6070 */
[----:B------:R-:W-:Y:S01]  /*2d80*/  IMAD.IADD R24, R24, 0x1, R119 ;  /* 0x0000000118187824 */ /* 0x000fe200078e0277 */
[----:B------:R-:W-:-:S02]  /*2d90*/  LOP3.LUT R20, R20, 0x3, RZ, 0xc0, !PT ;  /* 0x0000000314147812 */ /* 0x000fc400078ec0ff */
[----:B------:R-:W-:Y:S02]  /*2da0*/  IADD3 R18, PT, PT, R18, R9, R8 ;  /* 0x0000000912127210 */ /* 0x000fe40007ffe008 */
[----:B------:R-:W-:Y:S01]  /*2db0*/  LOP3.LUT R28, R28, 0x3, RZ, 0xc0, !PT ;  /* 0x000000031c1c7812 */ /* 0x000fe200078ec0ff */
[----:B------:R-:W-:Y:S01]  /*2dc0*/  IMAD.IADD R46, R46, 0x1, R135 ;  /* 0x000000012e2e7824 */ /* 0x000fe200078e0287 */
[----:B------:R-:W-:Y:S02]  /*2dd0*/  SEL R9, RZ, 0x7fff8, P6 ;  /* 0x0007fff8ff097807 */ /* 0x000fe40003000000 */
[----:B------:R-:W-:Y:S02]  /*2de0*/  LOP3.LUT R8, R52, 0x3, RZ, 0xc0, !PT ;  /* 0x0000000334087812 */ /* 0x000fe400078ec0ff */
[----:B------:R-:W-:Y:S02]  /*2df0*/  IADD3 R14, PT, PT, R20, R27, R14 ;  /* 0x0000001b140e7210 */ /* 0x000fe40007ffe00e */
[----:B------:R-:W-:Y:S01]  /*2e00*/  PRMT R52, RZ, 0x7610, R52 ;  /* 0x00007610ff347816 */ /* 0x000fe20000000034 */
[----:B------:R-:W-:Y:S01]  /*2e10*/  IMAD R27, R90, 0x38, RZ ;  /* 0x000000385a1b7824 */ /* 0x000fe200078e02ff */
[----:B------:R-:W-:-:S02]  /*2e20*/  LOP3.LUT R24, R24, 0x3, RZ, 0xc0, !PT ;  /* 0x0000000318187812 */ /* 0x000fc400078ec0ff */
[----:B------:R-:W-:Y:S02]  /*2e30*/  IADD3 R26, PT, PT, R28, R121, R26 ;  /* 0x000000791c1a7210 */ /* 0x000fe40007ffe01a */
[----:B------:R-:W-:Y:S01]  /*2e40*/  SHF.R.U32.HI R20, RZ, 0x3, R12 ;  /* 0x00000003ff147819 */ /* 0x000fe2000001160c */
[----:B------:R-:W-:Y:S01]  /*2e50*/  IMAD.IADD R42, R42, 0x1, R131 ;  /* 0x000000012a2a7824 */ /* 0x000fe200078e0283 */
[----:B------:R-:W-:Y:S01]  /*2e60*/  IADD3 R8, PT, PT, R8, R9, R60 ;  /* 0x0000000908087210 */ /* 0x000fe20007ffe03c */
[----:B------:R0:W3:Y:S01]  /*2e70*/  @!P1 LDG.E.U16 R52, desc[UR22][R10.64] ;  /* 0x000000160a349981 */ /* 0x0000e2000c1e1500 */
[----:B------:R-:W-:Y:S02]  /*2e80*/  LOP3.LUT R46, R46, 0x3, RZ, 0xc0, !PT ;  /* 0x000000032e2e7812 */ /* 0x000fe400078ec0ff */
[----:B------:R-:W-:Y:S02]  /*2e90*/  IADD3 R22, PT, PT, R24, R69, R22 ;  /* 0x0000004518167210 */ /* 0x000fe40007ffe016 */
[----:B------:R-:W-:-:S02]  /*2ea0*/  LOP3.LUT P6, RZ, R20, 0x1, RZ, 0xc0, !PT ;  /* 0x0000000114ff7812 */ /* 0x000fc400078cc0ff */
[----:B------:R-:W-:Y:S02]  /*2eb0*/  LOP3.LUT R9, R26, 0xf, RZ, 0xc0, !PT ;  /* 0x0000000f1a097812 */ /* 0x000fe400078ec0ff */
[----:B------:R-:W-:Y:S02]  /*2ec0*/  LOP3.LUT R25, R8, 0xf, RZ, 0xc0, !PT ;  /* 0x0000000f08197812 */ /* 0x000fe400078ec0ff */
[----:B------:R-:W-:Y:S02]  /*2ed0*/  IADD3 R8, P1, PT, R27, R6, RZ ;  /* 0x000000061b087210 */ /* 0x000fe40007f3e0ff */
[----:B------:R-:W-:Y:S02]  /*2ee0*/  LOP3.LUT R42, R42, 0x3, RZ, 0xc0, !PT ;  /* 0x000000032a2a7812 */ /* 0x000fe400078ec0ff */
[----:B------:R-:W-:Y:S01]  /*2ef0*/  IADD3 R44, PT, PT, R46, R133, R44 ;  /* 0x000000852e2c7210 */ /* 0x000fe20007ffe02c */
[----:B------:R-:W-:Y:S01]  /*2f00*/  IMAD R22, R22, 0x10, R9 ;  /* 0x0000001016167824 */ /* 0x000fe200078e0209 */
[----:B------:R-:W-:-:S02]  /*2f10*/  SHF.R.U32.HI R20, RZ, 0x2, R12 ;  /* 0x00000002ff147819 */ /* 0x000fc4000001160c */
[----:B------:R-:W-:Y:S01]  /*2f20*/  LEA.HI.X.SX32 R9, R55, R7, 0x1, P1 ;  /* 0x0000000737097211 */ /* 0x000fe200008f0eff */
[----:B------:R-:W-:Y:S01]  /*2f30*/  IMAD.IADD R32, R32, 0x1, R127 ;  /* 0x0000000120207824 */ /* 0x000fe200078e027f */
[----:B------:R-:W-:Y:S01]  /*2f40*/  IADD3 R34, PT, PT, R42, R129, R34 ;  /* 0x000000812a227210 */ /* 0x000fe20007ffe022 */
[----:B------:R-:W-:Y:S01]  /*2f50*/  IMAD R44, R44, 0x10, R25 ;  /* 0x000000102c2c7824 */ /* 0x000fe200078e0219 */
[----:B------:R-:W-:Y:S01]  /*2f60*/  PRMT R55, RZ, 0x7610, R55 ;  /* 0x00007610ff377816 */ /* 0x000fe20000000037 */
[----:B------:R-:W-:Y:S01]  /*2f70*/  IMAD R25, R90, 0x3a, RZ ;  /* 0x0000003a5a197824 */ /* 0x000fe200078e02ff */
[----:B------:R-:W-:Y:S01]  /*2f80*/  LOP3.LUT P1, RZ, R20, 0x1, RZ, 0xc0, !PT ;  /* 0x0000000114ff7812 */ /* 0x000fe2000782c0ff */
[----:B------:R-:W-:Y:S01]  /*2f90*/  IMAD.SHL.U32 R14, R14, 0x100, RZ ;  /* 0x000001000e0e7824 */ /* 0x000fe200078e00ff */
[----:B------:R-:W-:Y:S01]  /*2fa0*/  LOP3.LUT R32, R32, 0x3, RZ, 0xc0, !PT ;  /* 0x0000000320207812 */ /* 0x000fe200078ec0ff */
[----:B------:R-:W-:Y:S01]  /*2fb0*/  IMAD.SHL.U32 R34, R34, 0x100, RZ ;  /* 0x0000010022227824 */ /* 0x000fe200078e00ff */
[----:B------:R1:W2:Y:S01]  /*2fc0*/  @P6 LDG.E.U16 R55, desc[UR22][R8.64] ;  /* 0x0000001608376981 */ /* 0x0002a2000c1e1500 */
[----:B0-----:R-:W-:Y:S01]  /*2fd0*/  IMAD R11, R90, 0x1d, RZ ;  /* 0x0000001d5a0b7824 */ /* 0x001fe200078e02ff */
[----:B------:R-:W-:-:S02]  /*2fe0*/  IADD3 R10, P6, PT, R25, R6, RZ ;  /* 0x00000006190a7210 */ /* 0x000fc40007fde0ff */
[----:B------:R-:W-:Y:S02]  /*2ff0*/  LOP3.LUT R61, R14, 0xf00, RZ, 0xe2, !PT ;  /* 0x00000f000e3d7812 */ /* 0x000fe400078ee2ff */
[----:B------:R-:W-:Y:S02]  /*3000*/  IADD3 R30, PT, PT, R32, R125, R30 ;  /* 0x0000007d201e7210 */ /* 0x000fe40007ffe01e */
[----:B------:R-:W-:Y:S02]  /*3010*/  LOP3.LUT R69, R34, 0xf00, RZ, 0xe2, !PT ;  /* 0x00000f0022457812 */ /* 0x000fe400078ee2ff */
[----:B------:R-:W-:Y:S01]  /*3020*/  PRMT R60, RZ, 0x7610, R60 ;  /* 0x00007610ff3c7816 */ /* 0x000fe2000000003c */
[----:B------:R-:W-:Y:S01]  /*3030*/  IMAD R133, R90, 0x3c, RZ ;  /* 0x0000003c5a857824 */ /* 0x000fe200078e02ff */
[----:B------:R-:W-:Y:S01]  /*3040*/  LEA.HI.X.SX32 R11, R11, R7, 0x1, P6 ;  /* 0x000000070b0b7211 */ /* 0x000fe200030f0eff */
[----:B------:R-:W-:Y:S01]  /*3050*/  IMAD R18, R18, 0x1000, R61 ;  /* 0x0000100012127824 */ /* 0x000fe200078e023d */
[----:B------:R-:W-:Y:S01]  /*3060*/  SHF.R.U32.HI R12, RZ, 0x1, R12 ;  /* 0x00000001ff0c7819 */ /* 0x000fe2000001160c */
[----:B------:R-:W-:Y:S01]  /*3070*/  IMAD R30, R30, 0x1000, R69 ;  /* 0x000010001e1e7824 */ /* 0x000fe200078e0245 */
[----:B-1----:R-:W-:Y:S01]  /*3080*/  LOP3.LUT R9, R22, 0xff, RZ, 0xc0, !PT ;  /* 0x000000ff16097812 */ /* 0x002fe200078ec0ff */
[----:B------:R0:W2:Y:S01]  /*3090*/  @P1 LDG.E.U16 R60, desc[UR22][R10.64] ;  /* 0x000000160a3c1981 */ /* 0x0000a2000c1e1500 */
[----:B------:R-:W-:Y:S01]  /*30a0*/  LOP3.LUT R61, R44, 0xff, RZ, 0xc0, !PT ;  /* 0x000000ff2c3d7812 */ /* 0x000fe200078ec0ff */
[----:B------:R-:W-:Y:S01]  /*30b0*/  IMAD R131, R90, 0x3e, RZ ;  /* 0x0000003e5a837824 */ /* 0x000fe200078e02ff */
[----:B------:R-:W-:-:S02]  /*30c0*/  LOP3.LUT P6, RZ, R12, 0x1, RZ, 0xc0, !PT ;  /* 0x000000010cff7812 */ /* 0x000fc400078cc0ff */
[-C--:B------:R-:W-:Y:S01]  /*30d0*/  IADD3 R12, P1, PT, R133, R6.reuse, RZ ;  /* 0x00000006850c7210 */ /* 0x080fe20007f3e0ff */
[----:B------:R-:W-:Y:S02]  /*30e0*/  IMAD.IADD R18, R18, 0x1, R9 ;  /* 0x0000000112127824 */ /* 0x000fe400078e0209 */
[----:B------:R-:W-:Y:S01]  /*30f0*/  IMAD.IADD R69, R30, 0x1, R61 ;  /* 0x000000011e457824 */ /* 0x000fe200078e023d */
[----:B------:R-:W-:Y:S01]  /*3100*/  LEA.HI.X.SX32 R13, R13, R7, 0x1, P1 ;  /* 0x000000070d0d7211 */ /* 0x000fe200008f0eff */
[----:B------:R-:W-:Y:S01]  /*3110*/  IMAD R9, R90, 0x1f, RZ ;  /* 0x0000001f5a097824 */ /* 0x000fe200078e02ff */
[----:B------:R-:W-:Y:S02]  /*3120*/  IADD3 R8, P1, PT, R131, R6, RZ ;  /* 0x0000000683087210 */ /* 0x000fe40007f3e0ff */
[----:B------:R-:W-:Y:S02]  /*3130*/  PRMT R126, R18, 0x5410, R69 ;  /* 0x00005410127e7816 */ /* 0x000fe40000000045 */
[----:B------:R-:W-:-:S02]  /*3140*/  PRMT R68, RZ, 0x7610, R68 ;  /* 0x00007610ff447816 */ /* 0x000fc40000000044 */
[-C--:B------:R-:W-:Y:S02]  /*3150*/  LEA.HI.X.SX32 R9, R9, R7.reuse, 0x1, P1 ;  /* 0x0000000709097211 */ /* 0x080fe400008f0eff */
[----:B------:R-:W-:Y:S02]  /*3160*/  PRMT R61, RZ, 0x7610, R61 ;  /* 0x00007610ff3d7816 */ /* 0x000fe4000000003d */
[----:B0-----:R-:W-:Y:S01]  /*3170*/  SHF.R.U64 R11, R126, 0x1f, RZ ;  /* 0x0000001f7e0b7819 */ /* 0x001fe200000012ff */
[----:B------:R-:W2:Y:S01]  /*3180*/  @!P3 LDG.E.U16 R68, desc[UR22][R8.64] ;  /* 0x000000160844b981 */ /* 0x000ea2000c1e1500 */
[----:B------:R-:W-:Y:S02]  /*3190*/  IADD3 R10, P1, PT, R15, R6, RZ ;  /* 0x000000060f0a7210 */ /* 0x000fe40007f3e0ff */
[----:B------:R-:W-:Y:S01]  /*31a0*/  LOP3.LUT P3, RZ, R11, 0x1, RZ, 0xc0, !PT ;  /* 0x000000010bff7812 */ /* 0x000fe2000786c0ff */
[----:B------:R-:W-:Y:S01]  /*31b0*/  VIADD R14, R4, 0xfffffff2 ;  /* 0xfffffff2040e7836 */ /* 0x000fe20000000000 */
[----:B------:R-:W-:Y:S01]  /*31c0*/  PRMT R69, RZ, 0x7610, R69 ;  /* 0x00007610ff457816 */ /* 0x000fe20000000045 */
[----:B------:R0:W2:Y:S01]  /*31d0*/  @P6 LDG.E.U16 R61, desc[UR22][R12.64] ;  /* 0x000000160c3d6981 */ /* 0x0000a2000c1e1500 */
[----:B------:R-:W-:-:S02]  /*31e0*/  LEA.HI.X.SX32 R11, R186, R7, 0x1, P1 ;  /* 0x00000007ba0b7211 */ /* 0x000fc400008f0eff */
[----:B------:R-:W-:-:S03]  /*31f0*/  ISETP.GE.U32.AND P6, PT, R14, 0x7fffffb3, PT ;  /* 0x7fffffb30e00780c */ /* 0x000fc60003fc6070 */
[----:B------:R1:W2:Y:S01]  /*3200*/  @!P0 LDG.E.U16 R69, desc[UR22][R10.64] ;  /* 0x000000160a458981 */ /* 0x0002a2000c1e1500 */
[----:B0-----:R-:W-:Y:S02]  /*3210*/  SHF.R.U64 R13, R126, 0x1e, RZ ;  /* 0x0000001e7e0d7819 */ /* 0x001fe400000012ff */
[-C--:B------:R-:W-:Y:S02]  /*3220*/  IADD3 R12, P1, PT, R113, R6.reuse, RZ ;  /* 0x00000006710c7210 */ /* 0x080fe40007f3e0ff */
[----:B------:R-:W-:Y:S02]  /*3230*/  LOP3.LUT P0, RZ, R13, 0x1, RZ, 0xc0, !PT ;  /* 0x000000010dff7812 */ /* 0x000fe4000780c0ff */
[----:B------:R-:W-:Y:S02]  /*3240*/  LEA.HI.X.SX32 R13, R180, R7, 0x1, P1 ;  /* 0x00000007b40d7211 */ /* 0x000fe400008f0eff */
[----:B------:R-:W-:Y:S02]  /*3250*/  SHF.R.U64 R9, R126, 0x1d, RZ ;  /* 0x0000001d7e097819 */ /* 0x000fe400000012ff */
[----:B------:R-:W-:Y:S01]  /*3260*/  IADD3 R8, P1, PT, R117, R6, RZ ;  /* 0x0000000675087210 */ /* 0x000fe20007f3e0ff */
[----:B------:R-:W2:Y:S01]  /*3270*/  @!P5 LDG.E.U16 R74, desc[UR22][R12.64] ;  /* 0x000000160c4ad981 */ /* 0x000ea2000c1e1500 */
[----:B------:R-:W-:-:S02]  /*3280*/  LOP3.LUT P5, RZ, R9, 0x1, RZ, 0xc0, !PT ;  /* 0x0000000109ff7812 */ /* 0x000fc400078ac0ff */
[----:B------:R-:W-:Y:S01]  /*3290*/  PRMT R113, RZ, 0x7610, R113 ;  /* 0x00007610ff717816 */ /* 0x000fe20000000071 */
[----:B-1----:R-:W-:Y:S01]  /*32a0*/  IMAD.SHL.U32 R11, R90, 0x20, RZ ;  /* 0x000000205a0b7824 */ /* 0x002fe200078e00ff */
[-C--:B------:R-:W-:Y:S01]  /*32b0*/  LEA.HI.X.SX32 R9, R174, R7.reuse, 0x1, P1 ;  /* 0x00000007ae097211 */ /* 0x080fe200008f0eff */
[----:B------:R-:W-:Y:S01]  /*32c0*/  IMAD R117, R90, 0x42, RZ ;  /* 0x000000425a757824 */ /* 0x000fe200078e02ff */
[----:B------:R-:W-:Y:S02]  /*32d0*/  SHF.R.U64 R14, R126, 0x1c, RZ ;  /* 0x0000001c7e0e7819 */ /* 0x000fe400000012ff */
[----:B------:R-:W-:Y:S01]  /*32e0*/  LEA R10, P1, R90, R6, 0x6 ;  /* 0x000000065a0a7211 */ /* 0x000fe200078230ff */
[----:B------:R0:W2:Y:S01]  /*32f0*/  @!P6 LDG.E.U16 R113, desc[UR22][R8.64] ;  /* 0x000000160871e981 */ /* 0x0000a2000c1e1500 */
[----:B------:R-:W-:Y:S01]  /*3300*/  LOP3.LUT P6, RZ, R14, 0x1, RZ, 0xc0, !PT ;  /* 0x000000010eff7812 */ /* 0x000fe200078cc0ff */
[----:B------:R-:W-:Y:S01]  /*3310*/  IMAD R15, R90, 0x21, RZ ;  /* 0x000000215a0f7824 */ /* 0x000fe200078e02ff */
[----:B------:R-:W-:-:S02]  /*3320*/  LEA.HI.X.SX32 R11, R11, R7, 0x1, P1 ;  /* 0x000000070b0b7211 */ /* 0x000fc400008f0eff */
[-C--:B------:R-:W-:Y:S02]  /*3330*/  IADD3 R14, P1, PT, R117, R6.reuse, RZ ;  /* 0x00000006750e7210 */ /* 0x080fe40007f3e0ff */
[----:B------:R-:W-:Y:S01]  /*3340*/  PRMT R117, RZ, 0x7610, R117 ;  /* 0x00007610ff757816 */ /* 0x000fe20000000075 */
[C---:B------:R-:W-:Y:S01]  /*3350*/  IMAD R119, R90.reuse, 0x46, RZ ;  /* 0x000000465a777824 */ /* 0x040fe200078e02ff */
[----:B------:R-:W-:Y:S01]  /*3360*/  LEA.HI.X.SX32 R15, R15, R7, 0x1, P1 ;  /* 0x000000070f0f7211 */ /* 0x000fe200008f0eff */
[----:B0-----:R-:W-:Y:S01]  /*3370*/  IMAD R9, R90, 0x44, RZ ;  /* 0x000000445a097824 */ /* 0x001fe200078e02ff */
[----:B------:R-:W-:Y:S01]  /*3380*/  SHF.R.U64 R12, R126, 0x1b, RZ ;  /* 0x0000001b7e0c7819 */ /* 0x000fe200000012ff */
[----:B------:R0:W2:Y:S01]  /*3390*/  @P3 LDG.E.U16 R106, desc[UR22][R10.64] ;  /* 0x000000160a6a3981 */ /* 0x0000a2000c1e1500 */
[----:B------:R-:W-:Y:S02]  /*33a0*/  IMAD R13, R90, 0x23, RZ ;  /* 0x000000235a0d7824 */ /* 0x000fe400078e02ff */
[----:B------:R-:W-:Y:S01]  /*33b0*/  LOP3.LUT P3, RZ, R12, 0x1, RZ, 0xc0, !PT ;  /* 0x000000010cff7812 */ /* 0x000fe2000786c0ff */
[----:B------:R-:W2:Y:S01]  /*33c0*/  @P0 LDG.E.U16 R117, desc[UR22][R14.64] ;  /* 0x000000160e750981 */ /* 0x000ea2000c1e1500 */
[----:B------:R-:W-:-:S02]  /*33d0*/  IADD3 R8, P0, PT, R9, R6, RZ ;  /* 0x0000000609087210 */ /* 0x000fc40007f1e0ff */
[----:B------:R-:W-:Y:S02]  /*33e0*/  IADD3 R12, P1, PT, R119, R6, RZ ;  /* 0x00000006770c7210 */ /* 0x000fe40007f3e0ff */
[-C--:B------:R-:W-:Y:S02]  /*33f0*/  LEA.HI.X.SX32 R9, R47, R7.reuse, 0x1, P0 ;  /* 0x000000072f097211 */ /* 0x080fe400000f0eff */
[----:B------:R-:W-:Y:S02]  /*3400*/  PRMT R119, RZ, 0x7610, R119 ;  /* 0x00007610ff777816 */ /* 0x000fe40000000077 */
[----:B------:R-:W-:Y:S01]  /*3410*/  LEA.HI.X.SX32 R13, R13, R7, 0x1, P1 ;  /* 0x000000070d0d7211 */ /* 0x000fe200008f0eff */
[----:B------:R1:W2:Y:S01]  /*3420*/  @P5 LDG.E.U16 R108, desc[UR22][R8.64] ;  /* 0x00000016086c5981 */ /* 0x0002a2000c1e1500 */
[----:B------:R-:W-:Y:S01]  /*3430*/  IABS R139, R130 ;  /* 0x00000082008b7213 */ /* 0x000fe20000000000 */
[----:B------:R-:W-:Y:S01]  /*3440*/  IMAD R47, R90, 0x48, RZ ;  /* 0x000000485a2f7824 */ /* 0x000fe200078e02ff */
[C---:B------:R-:W-:Y:S01]  /*3450*/  ISETP.GT.U32.AND P5, PT, R98.reuse, R92, PT ;  /* 0x0000005c6200720c */ /* 0x040fe20003fa4070 */
[----:B------:R4:W2:Y:S01]  /*3460*/  @P6 LDG.E.U16 R119, desc[UR22][R12.64] ;  /* 0x000000160c776981 */ /* 0x0008a2000c1e1500 */
[----:B------:R-:W-:Y:S01]  /*3470*/  ISETP.GT.U32.AND P6, PT, R98, R94, PT ;  /* 0x0000005e6200720c */ /* 0x000fe20003fc4070 */
[----:B0-----:R-:W-:Y:S01]  /*3480*/  IMAD.HI.U32 R11, R16, R139, RZ ;  /* 0x0000008b100b7227 */ /* 0x001fe200078e00ff */
[----:B------:R-:W-:-:S03]  /*3490*/  IADD3 R10, P1, PT, R47, R6, RZ ;  /* 0x000000062f0a7210 */ /* 0x000fc60007f3e0ff */
[----:B-1----:R-:W-:Y:S01]  /*34a0*/  IMAD.MOV R8, RZ, RZ, -R11 ;  /* 0x000000ffff087224 */ /* 0x002fe200078e0a0b */
[----:B------:R-:W-:Y:S01]  /*34b0*/  LEA.HI.X.SX32 R11, R45, R7, 0x1, P1 ;  /* 0x000000072d0b7211 */ /* 0x000fe200008f0eff */
[----:B----4-:R-:W-:Y:S02]  /*34c0*/  IMAD R13, R90, 0x4a, RZ ;  /* 0x0000004a5a0d7824 */ /* 0x010fe400078e02ff */
[----:B------:R-:W-:Y:S01]  /*34d0*/  IMAD R139, R98, R8, R139 ;  /* 0x00000008628b7224 */ /* 0x000fe200078e028b */
[----:B------:R-:W-:Y:S01]  /*34e0*/  SHF.R.U64 R15, R126, 0x1a, RZ ;  /* 0x0000001a7e0f7819 */ /* 0x000fe200000012ff */
[----:B------:R-:W-:Y:S01]  /*34f0*/  IMAD R9, R90, 0x25, RZ ;  /* 0x000000255a097824 */ /* 0x000fe200078e02ff */
[----:B------:R-:W4:Y:S01]  /*3500*/  @P3 LDG.E.U16 R110, desc[UR22][R10.64] ;  /* 0x000000160a6e3981 */ /* 0x000f22000c1e1500 */
[--C-:B------:R-:W-:Y:S01]  /*3510*/  @!P5 IMAD.IADD R92, R92, 0x1, -R98.reuse ;  /* 0x000000015c5cd824 */ /* 0x100fe200078e0a62 */
[----:B------:R-:W-:Y:S01]  /*3520*/  IADD3 R8, P5, PT, R13, R6, RZ ;  /* 0x000000060d087210 */ /* 0x000fe20007fbe0ff */
[----:B------:R-:W-:Y:S01]  /*3530*/  @!P6 IMAD.IADD R94, R94, 0x1, -R98 ;  /* 0x000000015e5ee824 */ /* 0x000fe200078e0a62 */
[----:B------:R-:W-:-:S02]  /*3540*/  ISETP.GT.U32.AND P6, PT, R98, R88, PT ;  /* 0x000000586200720c */ /* 0x000fc40003fc4070 */
[C---:B------:R-:W-:Y:S02]  /*3550*/  ISETP.GT.U32.AND P3, PT, R98.reuse, R89, PT ;  /* 0x000000596200720c */ /* 0x040fe40003f64070 */
[C---:B------:R-:W-:Y:S02]  /*3560*/  ISETP.GT.U32.AND P0, PT, R98.reuse, R93, PT ;  /* 0x0000005d6200720c */ /* 0x040fe40003f04070 */
[----:B------:R-:W-:Y:S02]  /*3570*/  LEA.HI.X.SX32 R9, R9, R7, 0x1, P5 ;  /* 0x0000000709097211 */ /* 0x000fe400028f0eff */
[----:B------:R-:W-:Y:S02]  /*3580*/  LOP3.LUT P1, RZ, R15, 0x1, RZ, 0xc0, !PT ;  /* 0x000000010fff7812 */ /* 0x000fe4000782c0ff */
[----:B------:R-:W-:Y:S02]  /*3590*/  ISETP.GT.U32.AND P5, PT, R98, R87, PT ;  /* 0x000000576200720c */ /* 0x000fe40003fa4070 */
[----:B------:R-:W-:Y:S01]  /*35a0*/  PRMT R121, RZ, 0x7610, R121 ;  /* 0x00007610ff797816 */ /* 0x000fe20000000079 */
[--C-:B------:R-:W-:Y:S01]  /*35b0*/  @!P6 IMAD.IADD R88, R88, 0x1, -R98.reuse ;  /* 0x000000015858e824 */ /* 0x100fe200078e0a62 */
[----:B------:R-:W-:Y:S01]  /*35c0*/  SHF.R.U64 R12, R126, 0x19, RZ ;  /* 0x000000197e0c7819 */ /* 0x000fe200000012ff */
[----:B------:R-:W-:Y:S01]  /*35d0*/  IMAD R13, R90, 0x4c, RZ ;  /* 0x0000004c5a0d7824 */ /* 0x000fe200078e02ff */
[C---:B------:R-:W-:Y:S01]  /*35e0*/  ISETP.GT.U32.AND P6, PT, R98.reuse, R84, PT ;  /* 0x000000546200720c */ /* 0x040fe20003fc4070 */
[--C-:B------:R-:W-:Y:S01]  /*35f0*/  @!P3 IMAD.IADD R89, R89, 0x1, -R98.reuse ;  /* 0x000000015959b824 */ /* 0x100fe200078e0a62 */
[----:B------:R-:W-:Y:S01]  /*3600*/  ISETP.GT.U32.AND P3, PT, R98, R86, PT ;  /* 0x000000566200720c */ /* 0x000fe20003f64070 */
[--C-:B------:R-:W-:Y:S01]  /*3610*/  @!P0 IMAD.IADD R93, R93, 0x1, -R98.reuse ;  /* 0x000000015d5d8824 */ /* 0x100fe200078e0a62 */
[----:B------:R-:W-:Y:S01]  /*3620*/  LOP3.LUT P0, RZ, R12, 0x1, RZ, 0xc0, !PT ;  /* 0x000000010cff7812 */ /* 0x000fe2000780c0ff */
[----:B------:R0:W4:Y:S02]  /*3630*/  @P1 LDG.E.U16 R121, desc[UR22][R8.64] ;  /* 0x0000001608791981 */ /* 0x000124000c1e1500 */
[----:B------:R-:W-:Y:S01]  /*3640*/  @!P5 IMAD.IADD R87, R87, 0x1, -R98 ;  /* 0x000000015757d824 */ /* 0x000fe200078e0a62 */
[----:B------:R-:W-:-:S02]  /*3650*/  ISETP.GT.U32.AND P1, PT, R98, R85, PT ;  /* 0x000000556200720c */ /* 0x000fc40003f24070 */
[----:B------:R-:W-:Y:S02]  /*3660*/  IABS R141, R134 ;  /* 0x00000086008d7213 */ /* 0x000fe40000000000 */
[----:B0-----:R-:W-:-:S04]  /*3670*/  IADD3 R8, P5, PT, R13, R6, RZ ;  /* 0x000000060d087210 */ /* 0x001fc80007fbe0ff */
[----:B------:R-:W-:Y:S02]  /*3680*/  LEA.HI.X.SX32 R9, R43, R7, 0x1, P5 ;  /* 0x000000072b097211 */ /* 0x000fe400028f0eff */
[----:B------:R-:W-:Y:S01]  /*3690*/  ISETP.GT.U32.AND P5, PT, R98, R82, PT ;  /* 0x000000526200720c */ /* 0x000fe20003fa4070 */
[--C-:B------:R-:W-:Y:S01]  /*36a0*/  @!P6 IMAD.IADD R84, R84, 0x1, -R98.reuse ;  /* 0x000000015454e824 */ /* 0x100fe200078e0a62 */
[----:B------:R-:W-:Y:S01]  /*36b0*/  ISETP.GT.U32.AND P6, PT, R98, R79, PT ;  /* 0x0000004f6200720c */ /* 0x000fe20003fc4070 */
[----:B------:R-:W-:Y:S01]  /*36c0*/  IMAD.HI.U32 R10, R16, R141, RZ ;  /* 0x0000008d100a7227 */ /* 0x000fe200078e00ff */
[----:B------:R-:W-:Y:S01]  /*36d0*/  SHF.R.U64 R11, R126, 0x18, RZ ;  /* 0x000000187e0b7819 */ /* 0x000fe200000012ff */
[----:B------:R0:W2:Y:S02]  /*36e0*/  @P0 LDG.E.U16 R112, desc[UR22][R8.64] ;  /* 0x0000001608700981 */ /* 0x0000a4000c1e1500 */
[----:B------:R-:W-:Y:S01]  /*36f0*/  @!P3 IMAD.IADD R86, R86, 0x1, -R98 ;  /* 0x000000015656b824 */ /* 0x000fe200078e0a62 */
[C---:B------:R-:W-:Y:S01]  /*3700*/  ISETP.GT.U32.AND P3, PT, R98.reuse, R83, PT ;  /* 0x000000536200720c */ /* 0x040fe20003f64070 */
[----:B------:R-:W-:Y:S01]  /*3710*/  IMAD.MOV R10, RZ, RZ, -R10 ;  /* 0x000000ffff0a7224 */ /* 0x000fe200078e0a0a */
[----:B------:R-:W-:Y:S01]  /*3720*/  ISETP.GT.U32.AND P0, PT, R98, R81, PT ;  /* 0x000000516200720c */ /* 0x000fe20003f04070 */
[----:B------:R-:W-:Y:S01]  /*3730*/  @!P1 IMAD.IADD R85, R85, 0x1, -R98 ;  /* 0x0000000155559824 */ /* 0x000fe200078e0a62 */
[----:B------:R-:W-:Y:S01]  /*3740*/  LOP3.LUT P1, RZ, R11, 0x1, RZ, 0xc0, !PT ;  /* 0x000000010bff7812 */ /* 0x000fe2000782c0ff */
[----:B------:R-:W-:-:S02]  /*3750*/  IMAD R13, R90, 0x4e, RZ ;  /* 0x0000004e5a0d7824 */ /* 0x000fc400078e02ff */
[----:B------:R-:W-:Y:S02]  /*3760*/  IMAD R141, R98, R10, R141 ;  /* 0x0000000a628d7224 */ /* 0x000fe400078e028d */
[----:B------:R-:W-:Y:S02]  /*3770*/  IMAD R11, R90, 0x27, RZ ;  /* 0x000000275a0b7824 */ /* 0x000fe400078e02ff */
[--C-:B------:R-:W-:Y:S01]  /*3780*/  @!P5 IMAD.IADD R82, R82, 0x1, -R98.reuse ;  /* 0x000000015252d824 */ /* 0x100fe200078e0a62 */
[----:B------:R-:W-:Y:S01]  /*3790*/  IADD3 R10, P5, PT, R13, R6, RZ ;  /* 0x000000060d0a7210 */ /* 0x000fe20007fbe0ff */
[--C-:B------:R-:W-:Y:S01]  /*37a0*/  @!P6 IMAD.IADD R79, R79, 0x1, -R98.reuse ;  /* 0x000000014f4fe824 */ /* 0x100fe200078e0a62 */
[----:B------:R-:W-:Y:S01]  /*37b0*/  PRMT R123, RZ, 0x7610, R123 ;  /* 0x00007610ff7b7816 */ /* 0x000fe2000000007b */
[----:B------:R-:W-:Y:S01]  /*37c0*/  @!P3 IMAD.IADD R83, R83, 0x1, -R98 ;  /* 0x000000015353b824 */ /* 0x000fe200078e0a62 */
[----:B------:R-:W-:Y:S01]  /*37d0*/  LEA.HI.X.SX32 R11, R11, R7, 0x1, P5 ;  /* 0x000000070b0b7211 */ /* 0x000fe200028f0eff */
[----:B0-----:R-:W-:Y:S01]  /*37e0*/  IMAD R9, R90, 0x50, RZ ;  /* 0x000000505a097824 */ /* 0x001fe200078e02ff */
[----:B------:R-:W-:-:S02]  /*37f0*/  SHF.R.U64 R8, R126, 0x17, RZ ;  /* 0x000000177e087819 */ /* 0x000fc400000012ff */
[C---:B------:R-:W-:Y:S01]  /*3800*/  ISETP.GT.U32.AND P6, PT, R98.reuse, R77, PT ;  /* 0x0000004d6200720c */ /* 0x040fe20003fc4070 */
[----:B------:R-:W-:Y:S01]  /*3810*/  @!P0 IMAD.IADD R81, R81, 0x1, -R98 ;  /* 0x0000000151518824 */ /* 0x000fe200078e0a62 */
[C---:B------:R-:W-:Y:S01]  /*3820*/  ISETP.GT.U32.AND P3, PT, R98.reuse, R80, PT ;  /* 0x000000506200720c */ /* 0x040fe20003f64070 */
[----:B------:R0:W2:Y:S01]  /*3830*/  @P1 LDG.E.U16 R123, desc[UR22][R10.64] ;  /* 0x000000160a7b1981 */ /* 0x0000a2000c1e1500 */
[----:B------:R-:W-:Y:S02]  /*3840*/  ISETP.GT.U32.AND P0, PT, R98, R78, PT ;  /* 0x0000004e6200720c */ /* 0x000fe40003f04070 */
[----:B------:R-:W-:Y:S02]  /*3850*/  LOP3.LUT P5, RZ, R8, 0x1, RZ, 0xc0, !PT ;  /* 0x0000000108ff7812 */ /* 0x000fe400078ac0ff */
[----:B------:R-:W-:Y:S02]  /*3860*/  IADD3 R8, P1, PT, R9, R6, RZ ;  /* 0x0000000609087210 */ /* 0x000fe40007f3e0ff */
[----:B------:R-:W-:-:S02]  /*3870*/  IABS R137, R132 ;  /* 0x0000008400897213 */ /* 0x000fc40000000000 */
[----:B------:R-:W-:Y:S02]  /*3880*/  LEA.HI.X.SX32 R9, R35, R7, 0x1, P1 ;  /* 0x0000000723097211 */ /* 0x000fe400008f0eff */
[----:B------:R-:W-:Y:S01]  /*3890*/  ISETP.GT.U32.AND P1, PT, R98, R75, PT ;  /* 0x0000004b6200720c */ /* 0x000fe20003f24070 */
[----:B------:R-:W-:Y:S01]  /*38a0*/  IMAD.HI.U32 R14, R16, R137, RZ ;  /* 0x00000089100e7227 */ /* 0x000fe200078e00ff */
[----:B------:R-:W-:-:S03]  /*38b0*/  SHF.R.U64 R12, R126, 0x16, RZ ;  /* 0x000000167e0c7819 */ /* 0x000fc600000012ff */
[----:B------:R-:W-:Y:S01]  /*38c0*/  IMAD R13, R90, 0x52, RZ ;  /* 0x000000525a0d7824 */ /* 0x000fe200078e02ff */
[----:B------:R1:W2:Y:S01]  /*38d0*/  @P5 LDG.E.U16 R114, desc[UR22][R8.64] ;  /* 0x0000001608725981 */ /* 0x0002a2000c1e1500 */
[--C-:B------:R-:W-:Y:S01]  /*38e0*/  @!P6 IMAD.IADD R77, R77, 0x1, -R98.reuse ;  /* 0x000000014d4de824 */ /* 0x100fe200078e0a62 */
[----:B------:R-:W-:Y:S01]  /*38f0*/  ISETP.GT.U32.AND P6, PT, R98, R73, PT ;  /* 0x000000496200720c */ /* 0x000fe20003fc4070 */
[----:B------:R-:W-:Y:S01]  /*3900*/  @!P3 IMAD.IADD R80, R80, 0x1, -R98 ;  /* 0x000000015050b824 */ /* 0x000fe200078e0a62 */
[----:B------:R-:W-:Y:S01]  /*3910*/  ISETP.GT.U32.AND P3, PT, R98, R76, PT ;  /* 0x0000004c6200720c */ /* 0x000fe20003f64070 */
[----:B------:R-:W-:Y:S02]  /*3920*/  IMAD.MOV R14, RZ, RZ, -R14 ;  /* 0x000000ffff0e7224 */ /* 0x000fe400078e0a0e */
[--C-:B------:R-:W-:Y:S01]  /*3930*/  @!P0 IMAD.IADD R78, R78, 0x1, -R98.reuse ;  /* 0x000000014e4e8824 */ /* 0x100fe200078e0a62 */
[----:B------:R-:W-:Y:S01]  /*3940*/  LOP3.LUT P0, RZ, R12, 0x1, RZ, 0xc0, !PT ;  /* 0x000000010cff7812 */ /* 0x000fe2000780c0ff */
[----:B0-----:R-:W-:Y:S01]  /*3950*/  IMAD R11, R90, 0x29, RZ ;  /* 0x000000295a0b7824 */ /* 0x001fe200078e02ff */
[----:B------:R-:W-:Y:S01]  /*3960*/  IADD3 R12, P5, PT, R13, R6, RZ ;  /* 0x000000060d0c7210 */ /* 0x000fe20007fbe0ff */
[----:B------:R-:W-:Y:S01]  /*3970*/  IMAD R137, R98, R14, R137 ;  /* 0x0000000e62897224 */ /* 0x000fe200078e0289 */
[----:B------:R-:W-:Y:S01]  /*3980*/  SHF.R.U64 R14, R126, 0x15, RZ ;  /* 0x000000157e0e7819 */ /* 0x000fe200000012ff */
[----:B------:R-:W-:Y:S01]  /*3990*/  @!P1 IMAD.IADD R75, R75, 0x1, -R98 ;  /* 0x000000014b4b9824 */ /* 0x000fe200078e0a62 */
[----:B------:R-:W-:Y:S01]  /*39a0*/  LEA.HI.X.SX32 R13, R11, R7, 0x1, P5 ;  /* 0x000000070b0d7211 */ /* 0x000fe200028f0eff */
[----:B------:R-:W-:Y:S01]  /*39b0*/  IMAD R11, R90, 0x54, RZ ;  /* 0x000000545a0b7824 */ /* 0x000fe200078e02ff */
[----:B------:R-:W-:-:S02]  /*39c0*/  SHF.R.U64 R10, R126, 0x14, RZ ;  /* 0x000000147e0a7819 */ /* 0x000fc400000012ff */
[----:B------:R-:W-:Y:S01]  /*39d0*/  LOP3.LUT P1, RZ, R14, 0x1, RZ, 0xc0, !PT ;  /* 0x000000010eff7812 */ /* 0x000fe2000782c0ff */
[--C-:B------:R-:W-:Y:S01]  /*39e0*/  @!P6 IMAD.IADD R73, R73, 0x1, -R98.reuse ;  /* 0x000000014949e824 */ /* 0x100fe200078e0a62 */
[----:B------:R-:W-:Y:S01]  /*39f0*/  PRMT R125, RZ, 0x7610, R125 ;  /* 0x00007610ff7d7816 */ /* 0x000fe2000000007d */
[----:B------:R-:W-:Y:S01]  /*3a00*/  @!P3 IMAD.IADD R76, R76, 0x1, -R98 ;  /* 0x000000014c4cb824 */ /* 0x000fe200078e0a62 */
[----:B------:R-:W-:Y:S02]  /*3a10*/  LOP3.LUT P5, RZ, R10, 0x1, RZ, 0xc0, !PT ;  /* 0x000000010aff7812 */ /* 0x000fe400078ac0ff */
[----:B------:R-:W-:Y:S02]  /*3a20*/  IADD3 R10, P6, PT, R11, R6, RZ ;  /* 0x000000060b0a7210 */ /* 0x000fe40007fde0ff */
[----:B------:R-:W-:Y:S01]  /*3a30*/  ISETP.GT.U32.AND P3, PT, R98, R97, PT ;  /* 0x000000616200720c */ /* 0x000fe20003f64070 */
[----:B------:R0:W2:Y:S01]  /*3a40*/  @P0 LDG.E.U16 R125, desc[UR22][R12.64] ;  /* 0x000000160c7d0981 */ /* 0x0000a2000c1e1500 */
[----:B------:R-:W-:-:S02]  /*3a50*/  LEA.HI.X.SX32 R11, R33, R7, 0x1, P6 ;  /* 0x00000007210b7211 */ /* 0x000fc400030f0eff */
[C---:B------:R-:W-:Y:S02]  /*3a60*/  ISETP.GT.U32.AND P0, PT, R98.reuse, R107, PT ;  /* 0x0000006b6200720c */ /* 0x040fe40003f04070 */
[----:B------:R-:W-:Y:S01]  /*3a70*/  ISETP.GT.U32.AND P6, PT, R98, R101, PT ;  /* 0x000000656200720c */ /* 0x000fe20003fc4070 */
[----:B------:R3:W2:Y:S01]  /*3a80*/  @P1 LDG.E.U16 R116, desc[UR22][R10.64] ;  /* 0x000000160a741981 */ /* 0x0006a2000c1e1500 */
[----:B------:R-:W-:Y:S01]  /*3a90*/  IMAD R15, R90, 0x56, RZ ;  /* 0x000000565a0f7824 */ /* 0x000fe200078e02ff */
[----:B------:R-:W-:Y:S01]  /*3aa0*/  ISETP.GT.U32.AND P1, PT, R98, R103, PT ;  /* 0x000000676200720c */ /* 0x000fe20003f24070 */
[----:B-1----:R-:W-:Y:S01]  /*3ab0*/  IMAD R9, R90, 0x2b, RZ ;  /* 0x0000002b5a097824 */ /* 0x002fe200078e02ff */
[----:B0-----:R-:W-:Y:S02]  /*3ac0*/  SHF.R.U64 R12, R126, 0x13, RZ ;  /* 0x000000137e0c7819 */ /* 0x001fe400000012ff */
[----:B------:R-:W-:Y:S01]  /*3ad0*/  @!P3 IMAD.IADD R97, R97, 0x1, -R98 ;  /* 0x000000016161b824 */ /* 0x000fe200078e0a62 */
[----:B------:R-:W-:Y:S01]  /*3ae0*/  IADD3 R8, P3, PT, R15, R6, RZ ;  /* 0x000000060f087210 */ /* 0x000fe20007f7e0ff */
[----:B------:R-:W-:-:S02]  /*3af0*/  IMAD R15, R90, 0x58, RZ ;  /* 0x000000585a0f7824 */ /* 0x000fc400078e02ff */
[--C-:B------:R-:W-:Y:S01]  /*3b00*/  @!P0 IMAD.IADD R107, R107, 0x1, -R98.reuse ;  /* 0x000000016b6b8824 */ /* 0x100fe200078e0a62 */
[----:B------:R-:W-:Y:S01]  /*3b10*/  LEA.HI.X.SX32 R9, R9, R7, 0x1, P3 ;  /* 0x0000000709097211 */ /* 0x000fe200018f0eff */
[--C-:B------:R-:W-:Y:S01]  /*3b20*/  @!P6 IMAD.IADD R101, R101, 0x1, -R98.reuse ;  /* 0x000000016565e824 */ /* 0x100fe200078e0a62 */
[----:B------:R-:W-:Y:S02]  /*3b30*/  ISETP.GT.U32.AND P0, PT, R98, R111, PT ;  /* 0x0000006f6200720c */ /* 0x000fe40003f04070 */
[----:B------:R-:W-:Y:S02]  /*3b40*/  LOP3.LUT P3, RZ, R12, 0x1, RZ, 0xc0, !PT ;  /* 0x000000010cff7812 */ /* 0x000fe4000786c0ff */
[----:B------:R-:W-:Y:S02]  /*3b50*/  SHF.R.U64 R13, R126, 0x12, RZ ;  /* 0x000000127e0d7819 */ /* 0x000fe400000012ff */
[----:B------:R-:W-:Y:S01]  /*3b60*/  IADD3 R12, P6, PT, R15, R6, RZ ;  /* 0x000000060f0c7210 */ /* 0x000fe20007fde0ff */
[----:B------:R-:W-:Y:S01]  /*3b70*/  @!P1 IMAD.IADD R103, R103, 0x1, -R98 ;  /* 0x0000000167679824 */ /* 0x000fe200078e0a62 */
[----:B------:R-:W-:-:S02]  /*3b80*/  LOP3.LUT P1, RZ, R13, 0x1, RZ, 0xc0, !PT ;  /* 0x000000010dff7812 */ /* 0x000fc4000782c0ff */
[----:B------:R-:W-:Y:S02]  /*3b90*/  LEA.HI.X.SX32 R13, R31, R7, 0x1, P6 ;  /* 0x000000071f0d7211 */ /* 0x000fe400030f0eff */
[----:B------:R-:W-:Y:S02]  /*3ba0*/  PRMT R127, RZ, 0x7610, R127 ;  /* 0x00007610ff7f7816 */ /* 0x000fe4000000007f */
[----:B------:R-:W-:Y:S01]  /*3bb0*/  ISETP.GT.U32.AND P6, PT, R98, R96, PT ;  /* 0x000000606200720c */ /* 0x000fe20003fc4070 */
[----:B---3--:R-:W-:Y:S01]  /*3bc0*/  IMAD R11, R90, 0x5a, RZ ;  /* 0x0000005a5a0b7824 */ /* 0x008fe200078e02ff */
[----:B------:R-:W-:Y:S01]  /*3bd0*/  SHF.R.U64 R10, R126, 0x11, RZ ;  /* 0x000000117e0a7819 */ /* 0x000fe200000012ff */
[----:B------:R-:W-:Y:S01]  /*3be0*/  @!P0 IMAD.IADD R111, R111, 0x1, -R98 ;  /* 0x000000016f6f8824 */ /* 0x000fe200078e0a62 */
[----:B------:R0:W3:Y:S02]  /*3bf0*/  @P5 LDG.E.U16 R127, desc[UR22][R8.64] ;  /* 0x00000016087f5981 */ /* 0x0000e4000c1e1500 */
[----:B------:R-:W-:-:S02]  /*3c00*/  LOP3.LUT P0, RZ, R10, 0x1, RZ, 0xc0, !PT ;  /* 0x000000010aff7812 */ /* 0x000fc4000780c0ff */
[----:B------:R1:W2:Y:S01]  /*3c10*/  @P3 LDG.E.U16 R118, desc[UR22][R12.64] ;  /* 0x000000160c763981 */ /* 0x0002a2000c1e1500 */
[----:B------:R-:W-:Y:S01]  /*3c20*/  IADD3 R10, P3, PT, R11, R6, RZ ;  /* 0x000000060b0a7210 */ /* 0x000fe20007f7e0ff */
[C---:B------:R-:W-:Y:S02]  /*3c30*/  IMAD R15, R90.reuse, 0x5c, RZ ;  /* 0x0000005c5a0f7824 */ /* 0x040fe400078e02ff */
[----:B0-----:R-:W-:Y:S02]  /*3c40*/  IMAD R9, R90, 0x2d, RZ ;  /* 0x0000002d5a097824 */ /* 0x001fe400078e02ff */
[----:B------:R-:W-:Y:S01]  /*3c50*/  VIADD R8, R4, 0xffffffff ;  /* 0xffffffff04087836 */ /* 0x000fe20000000000 */
[----:B------:R-:W-:Y:S01]  /*3c60*/  PRMT R129, RZ, 0x7610, R129 ;  /* 0x00007610ff817816 */ /* 0x000fe20000000081 */
[----:B------:R-:W-:Y:S01]  /*3c70*/  @!P6 IMAD.IADD R96, R96, 0x1, -R98 ;  /* 0x000000016060e824 */ /* 0x000fe200078e0a62 */
[----:B------:R-:W-:Y:S02]  /*3c80*/  LEA.HI.X.SX32 R11, R9, R7, 0x1, P3 ;  /* 0x00000007090b7211 */ /* 0x000fe400018f0eff */
[----:B------:R-:W-:-:S02]  /*3c90*/  ISETP.GE.U32.AND P3, PT, R8, 0x7fffffc0, PT ;  /* 0x7fffffc00800780c */ /* 0x000fc40003f66070 */
[----:B------:R-:W-:Y:S01]  /*3ca0*/  IADD3 R8, P6, PT, R15, R6, RZ ;  /* 0x000000060f087210 */ /* 0x000fe20007fde0ff */
[----:B------:R0:W2:Y:S01]  /*3cb0*/  @P1 LDG.E.U16 R129, desc[UR22][R10.64] ;  /* 0x000000160a811981 */ /* 0x0000a2000c1e1500 */
[----:B------:R-:W-:Y:S02]  /*3cc0*/  IABS R143, R136 ;  /* 0x00000088008f7213 */ /* 0x000fe40000000000 */
[----:B------:R-:W-:Y:S02]  /*3cd0*/  LEA.HI.X.SX32 R9, R29, R7, 0x1, P6 ;  /* 0x000000071d097211 */ /* 0x000fe400030f0eff */
[----:B------:R-:W-:Y:S01]  /*3ce0*/  ISETP.GT.U32.AND P1, PT, R98, R105, PT ;  /* 0x000000696200720c */ /* 0x000fe20003f24070 */
[----:B------:R-:W-:Y:S01]  /*3cf0*/  IMAD.HI.U32 R16, R16, R143, RZ ;  /* 0x0000008f10107227 */ /* 0x000fe200078e00ff */
[C---:B------:R-:W-:Y:S01]  /*3d00*/  ISETP.GT.U32.AND P6, PT, R98.reuse, R139, PT ;  /* 0x0000008b6200720c */ /* 0x040fe20003fc4070 */
[----:B------:R0:W2:Y:S01]  /*3d10*/  @P0 LDG.E.U16 R120, desc[UR22][R8.64] ;  /* 0x0000001608780981 */ /* 0x0000a2000c1e1500 */
[----:B------:R-:W-:Y:S01]  /*3d20*/  ISETP.GT.U32.AND P0, PT, R98, R137, PT ;  /* 0x000000896200720c */ /* 0x000fe20003f04070 */
[----:B------:R-:W-:-:S02]  /*3d30*/  IMAD.MOV R16, RZ, RZ, -R16 ;  /* 0x000000ffff107224 */ /* 0x000fc400078e0a10 */
[----:B------:R-:W-:Y:S01]  /*3d40*/  IMAD R45, R90, 0x62, RZ ;  /* 0x000000625a2d7824 */ /* 0x000fe200078e02ff */
[C---:B------:R-:W-:Y:S01]  /*3d50*/  ISETP.GT.U32.AND P5, PT, R98.reuse, R99, PT ;  /* 0x000000636200720c */ /* 0x040fe20003fa4070 */
[----:B------:R-:W-:Y:S02]  /*3d60*/  IMAD R143, R98, R16, R143 ;  /* 0x00000010628f7224 */ /* 0x000fe400078e028f */
[C---:B------:R-:W-:Y:S02]  /*3d70*/  IMAD R47, R90.reuse, 0x5e, RZ ;  /* 0x0000005e5a2f7824 */ /* 0x040fe400078e02ff */
[C---:B------:R-:W-:Y:S02]  /*3d80*/  IMAD R43, R90.reuse, 0x60, RZ ;  /* 0x000000605a2b7824 */ /* 0x040fe400078e02ff */
[C---:B------:R-:W-:Y:S02]  /*3d90*/  IMAD R31, R90.reuse, 0x68, RZ ;  /* 0x000000685a1f7824 */ /* 0x040fe400078e02ff */
[----:B-1----:R-:W-:-:S02]  /*3da0*/  IMAD R13, R90, 0x2f, RZ ;  /* 0x0000002f5a0d7824 */ /* 0x002fc400078e02ff */
[C---:B------:R-:W-:Y:S02]  /*3db0*/  IMAD R33, R90.reuse, 0x64, RZ ;  /* 0x000000645a217824 */ /* 0x040fe400078e02ff */
[C---:B------:R-:W-:Y:S02]  /*3dc0*/  IMAD R35, R90.reuse, 0x66, RZ ;  /* 0x000000665a237824 */ /* 0x040fe400078e02ff */
[----:B------:R-:W-:Y:S01]  /*3dd0*/  IMAD R135, R90, 0x37, RZ ;  /* 0x000000375a877824 */ /* 0x000fe200078e02ff */
[----:B------:R-:W-:Y:S01]  /*3de0*/  SHF.R.U64 R12, R126, 0x10, RZ ;  /* 0x000000107e0c7819 */ /* 0x000fe200000012ff */
[--C-:B------:R-:W-:Y:S01]  /*3df0*/  @!P1 IMAD.IADD R105, R105, 0x1, -R98.reuse ;  /* 0x0000000169699824 */ /* 0x100fe200078e0a62 */
[C---:B------:R-:W-:Y:S01]  /*3e00*/  ISETP.GT.U32.AND P1, PT, R98.reuse, R141, PT ;  /* 0x0000008d6200720c */ /* 0x040fe20003f24070 */
[--C-:B------:R-:W-:Y:S01]  /*3e10*/  @!P6 IMAD.IADD R139, R139, 0x1, -R98.reuse ;  /* 0x000000018b8be824 */ /* 0x100fe200078e0a62 */
[C---:B------:R-:W-:Y:S01]  /*3e20*/  ISETP.GT.U32.AND P6, PT, R98.reuse, R143, PT ;  /* 0x0000008f6200720c */ /* 0x040fe20003fc4070 */
[--C-:B------:R-:W-:Y:S01]  /*3e30*/  @!P0 IMAD.IADD R137, R137, 0x1, -R98.reuse ;  /* 0x0000000189898824 */ /* 0x100fe200078e0a62 */
[----:B------:R-:W-:Y:S01]  /*3e40*/  ISETP.GT.U32.AND P0, PT, R98, R94, PT ;  /* 0x0000005e6200720c */ /* 0x000fe20003f04070 */
[----:B0-----:R-:W-:Y:S01]  /*3e50*/  IMAD R11, R90, 0x31, RZ ;  /* 0x000000315a0b7824 */ /* 0x001fe200078e02ff */
[----:B------:R-:W-:Y:S01]  /*3e60*/  SHF.R.U64 R124, R126, 0xf, RZ ;  /* 0x0000000f7e7c7819 */ /* 0x000fe200000012ff */
[----:B------:R0:W2:Y:S06]  /*3e70*/  @!P3 LDG.E.U16 R122, desc[UR22][R6.64] ;  /* 0x00000016067ab981 */ /* 0x0000ac000c1e1500 */
[--C-:B------:R-:W-:Y:S01]  /*3e80*/  @!P1 IMAD.IADD R141, R141, 0x1, -R98.reuse ;  /* 0x000000018d8d9824 */ /* 0x100fe200078e0a62 */
[-C--:B------:R-:W-:Y:S01]  /*3e90*/  IADD3 R44, P1, PT, R45, R6.reuse, RZ ;  /* 0x000000062d2c7210 */ /* 0x080fe20007f3e0ff */
[--C-:B------:R-:W-:Y:S01]  /*3ea0*/  @!P6 IMAD.IADD R143, R143, 0x1, -R98.reuse ;  /* 0x000000018f8fe824 */ /* 0x100fe200078e0a62 */
[-C--:B------:R-:W-:Y:S01]  /*3eb0*/  IADD3 R46, P6, PT, R47, R6.reuse, RZ ;  /* 0x000000062f2e7210 */ /* 0x080fe20007fde0ff */
[----:B------:R-:W-:Y:S01]  /*3ec0*/  @!P0 IMAD.IADD R94, R94, 0x1, -R98 ;  /* 0x000000015e5e8824 */ /* 0x000fe200078e0a62 */
[----:B------:R-:W-:-:S02]  /*3ed0*/  IADD3 R42, P0, PT, R43, R6, RZ ;  /* 0x000000062b2a7210 */ /* 0x000fc40007f1e0ff */
[-C--:B------:R-:W-:Y:S02]  /*3ee0*/  LEA.HI.X.SX32 R45, R11, R7.reuse, 0x1, P1 ;  /* 0x000000070b2d7211 */ /* 0x080fe400008f0eff */
[-C--:B------:R-:W-:Y:S01]  /*3ef0*/  IADD3 R30, P1, PT, R31, R6.reuse, RZ ;  /* 0x000000061f1e7210 */ /* 0x080fe20007f3e0ff */
[C---:B------:R-:W-:Y:S01]  /*3f00*/  IMAD R9, R90.reuse, 0x33, RZ ;  /* 0x000000335a097824 */ /* 0x040fe200078e02ff */
[-C--:B------:R-:W-:Y:S01]  /*3f10*/  LEA.HI.X.SX32 R47, R13, R7.reuse, 0x1, P6 ;  /* 0x000000070d2f7211 */ /* 0x080fe200030f0eff */
[----:B------:R-:W-:Y:S01]  /*3f20*/  IMAD R29, R90, 0x6a, RZ ;  /* 0x0000006a5a1d7824 */ /* 0x000fe200078e02ff */
[-C--:B------:R-:W-:Y:S02]  /*3f30*/  IADD3 R32, P6, PT, R33, R6.reuse, RZ ;  /* 0x0000000621207210 */ /* 0x080fe40007fde0ff */
[----:B------:R-:W-:Y:S02]  /*3f40*/  LEA.HI.X.SX32 R43, R21, R7, 0x1, P0 ;  /* 0x00000007152b7211 */ /* 0x000fe400000f0eff */
[----:B------:R-:W-:-:S02]  /*3f50*/  IADD3 R34, P0, PT, R35, R6, RZ ;  /* 0x0000000623227210 */ /* 0x000fc40007f1e0ff */
[-C--:B------:R-:W-:Y:S01]  /*3f60*/  LEA.HI.X.SX32 R31, R19, R7.reuse, 0x1, P1 ;  /* 0x00000007131f7211 */ /* 0x080fe200008f0eff */
[----:B------:R-:W-:Y:S01]  /*3f70*/  @!P5 IMAD.IADD R99, R99, 0x1, -R98 ;  /* 0x000000016363d824 */ /* 0x000fe200078e0a62 */
[-C--:B------:R-:W-:Y:S01]  /*3f80*/  IADD3 R10, P1, PT, R179, R6.reuse, RZ ;  /* 0x00000006b30a7210 */ /* 0x080fe20007f3e0ff */
[----:B------:R-:W-:Y:S01]  /*3f90*/  IMAD R15, R90, 0x35, RZ ;  /* 0x000000355a0f7824 */ /* 0x000fe200078e02ff */
[----:B------:R-:W-:Y:S02]  /*3fa0*/  LEA.HI.X.SX32 R33, R23, R7, 0x1, P6 ;  /* 0x0000000717217211 */ /* 0x000fe400030f0eff */
[----:B------:R-:W-:Y:S02]  /*3fb0*/  ISETP.GT.U32.AND P5, PT, R98, R95, PT ;  /* 0x0000005f6200720c */ /* 0x000fe40003fa4070 */
[----:B------:R-:W-:Y:S02]  /*3fc0*/  IADD3 R28, P6, PT, R29, R6, RZ ;  /* 0x000000061d1c7210 */ /* 0x000fe40007fde0ff */
[----:B------:R-:W-:-:S02]  /*3fd0*/  LEA.HI.X.SX32 R35, R9, R7, 0x1, P0 ;  /* 0x0000000709237211 */ /* 0x000fc400000f0eff */
[-C--:B------:R-:W-:Y:S02]  /*3fe0*/  IADD3 R14, P0, PT, R177, R6.reuse, RZ ;  /* 0x00000006b10e7210 */ /* 0x080fe40007f1e0ff */
[-C--:B------:R-:W-:Y:S02]  /*3ff0*/  LEA.HI.X.SX32 R11, R135, R7.reuse, 0x1, P1 ;  /* 0x00000007870b7211 */ /* 0x080fe400008f0eff */
[-C--:B------:R-:W-:Y:S02]  /*4000*/  IADD3 R18, P1, PT, R185, R6.reuse, RZ ;  /* 0x00000006b9127210 */ /* 0x080fe40007f3e0ff */
[-C--:B------:R-:W-:Y:S02]  /*4010*/  LEA.HI.X.SX32 R29, R15, R7.reuse, 0x1, P6 ;  /* 0x000000070f1d7211 */ /* 0x080fe400030f0eff */
[----:B------:R-:W-:Y:S02]  /*4020*/  LEA.HI.X.SX32 R15, R17, R7, 0x1, P0 ;  /* 0x00000007110f7211 */ /* 0x000fe400000f0eff */
[----:B------:R-:W-:-:S02]  /*4030*/  IADD3 R8, P0, PT, R183, R6, RZ ;  /* 0x00000006b7087210 */ /* 0x000fc40007f1e0ff */
[-C--:B------:R-:W-:Y:S02]  /*4040*/  IADD3 R16, P6, PT, R181, R6.reuse, RZ ;  /* 0x00000006b5107210 */ /* 0x080fe40007fde0ff */
[-C--:B------:R-:W-:Y:S02]  /*4050*/  LEA.HI.X.SX32 R19, R25, R7.reuse, 0x1, P1 ;  /* 0x0000000719137211 */ /* 0x080fe400008f0eff */
[-C--:B------:R-:W-:Y:S02]  /*4060*/  IADD3 R26, P1, PT, R191, R6.reuse, RZ ;  /* 0x00000006bf1a7210 */ /* 0x080fe40007f3e0ff */
[-C--:B------:R-:W-:Y:S02]  /*4070*/  LEA.HI.X.SX32 R9, R169, R7.reuse, 0x1, P0 ;  /* 0x00000007a9097211 */ /* 0x080fe400000f0eff */
[-C--:B------:R-:W-:Y:S02]  /*4080*/  LEA.HI.X.SX32 R17, R27, R7.reuse, 0x1, P6 ;  /* 0x000000071b117211 */ /* 0x080fe400030f0eff */
[----:B------:R-:W-:Y:S01]  /*4090*/  IADD3 R20, P0, PT, R189, R6, RZ ;  /* 0x00000006bd147210 */ /* 0x000fe20007f1e0ff */
[----:B------:R-:W-:Y:S01]  /*40a0*/  @!P5 IMAD.IADD R95, R95, 0x1, -R98 ;  /* 0x000000015f5fd824 */ /* 0x000fe200078e0a62 */
[----:B------:R-:W-:-:S02]  /*40b0*/  LEA.HI.X.SX32 R27, R173, R7, 0x1, P1 ;  /* 0x00000007ad1b7211 */ /* 0x000fc400008f0eff */
[-C--:B------:R-:W-:Y:S02]  /*40c0*/  IADD3 R24, P1, PT, R195, R6.reuse, RZ ;  /* 0x00000006c3187210 */ /* 0x080fe40007f3e0ff */
[----:B------:R-:W-:Y:S02]  /*40d0*/  LOP3.LUT P5, RZ, R12, 0x1, RZ, 0xc0, !PT ;  /* 0x000000010cff7812 */ /* 0x000fe400078ac0ff */
[-C--:B------:R-:W-:Y:S02]  /*40e0*/  LEA.HI.X.SX32 R21, R133, R7.reuse, 0x1, P0 ;  /* 0x0000000785157211 */ /* 0x080fe400000f0eff */
[----:B------:R-:W-:Y:S02]  /*40f0*/  IADD3 R22, P0, PT, R193, R6, RZ ;  /* 0x00000006c1167210 */ /* 0x000fe40007f1e0ff */
[----:B------:R-:W-:Y:S02]  /*4100*/  LEA.HI.X.SX32 R25, R175, R7, 0x1, P1 ;  /* 0x00000007af197211 */ /* 0x000fe400008f0eff */
[----:B------:R-:W-:-:S02]  /*4110*/  LOP3.LUT P1, RZ, R124, 0x1, RZ, 0xc0, !PT ;  /* 0x000000017cff7812 */ /* 0x000fc4000782c0ff */
[----:B------:R-:W-:Y:S02]  /*4120*/  SHF.R.U64 R124, R126, 0xe, RZ ;  /* 0x0000000e7e7c7819 */ /* 0x000fe400000012ff */
[----:B------:R-:W-:Y:S02]  /*4130*/  LEA.HI.X.SX32 R23, R131, R7, 0x1, P0 ;  /* 0x0000000783177211 */ /* 0x000fe400000f0eff */
[----:B------:R-:W-:Y:S02]  /*4140*/  PRMT R131, RZ, 0x7610, R131 ;  /* 0x00007610ff837816 */ /* 0x000fe40000000083 */
[----:B------:R-:W-:Y:S02]  /*4150*/  LOP3.LUT P3, RZ, R124, 0x1, RZ, 0xc0, !PT ;  /* 0x000000017cff7812 */ /* 0x000fe4000786c0ff */
[----:B------:R-:W-:Y:S02]  /*4160*/  SHF.R.U64 R128, R126, 0xd, RZ ;  /* 0x0000000d7e807819 */ /* 0x000fe400000012ff */
[----:B------:R-:W-:Y:S01]  /*4170*/  PRMT R124, RZ, 0x7610, R124 ;  /* 0x00007610ff7c7816 */ /* 0x000fe2000000007c */
[----:B------:R1:W2:Y:S01]  /*4180*/  @P5 LDG.E.U16 R131, desc[UR22][R46.64] ;  /* 0x000000162e835981 */ /* 0x0002a2000c1e1500 */
[----:B------:R-:W-:-:S02]  /*4190*/  LOP3.LUT P5, RZ, R128, 0x1, RZ, 0xc0, !PT ;  /* 0x0000000180ff7812 */ /* 0x000fc400078ac0ff */
[----:B------:R-:W-:Y:S02]  /*41a0*/  SHF.R.U64 R128, R126, 0xc, RZ ;  /* 0x0000000c7e807819 */ /* 0x000fe400000012ff */
[----:B------:R-:W-:Y:S01]  /*41b0*/  PRMT R133, RZ, 0x7610, R133 ;  /* 0x00007610ff857816 */ /* 0x000fe20000000085 */
[----:B------:R5:W2:Y:S01]  /*41c0*/  @P1 LDG.E.U16 R124, desc[UR22][R42.64] ;  /* 0x000000162a7c1981 */ /* 0x000aa2000c1e1500 */
[----:B------:R-:W-:Y:S02]  /*41d0*/  IADD3 R12, P6, PT, R187, R6, RZ ;  /* 0x00000006bb0c7210 */ /* 0x000fe40007fde0ff */
[----:B------:R-:W-:Y:S02]  /*41e0*/  LOP3.LUT P1, RZ, R128, 0x1, RZ, 0xc0, !PT ;  /* 0x0000000180ff7812 */ /* 0x000fe4000782c0ff */
[----:B0-----:R-:W-:Y:S01]  /*41f0*/  SHF.R.U64 R6, R126, 0xb, RZ ;  /* 0x0000000b7e067819 */ /* 0x001fe200000012ff */
[----:B------:R-:W2:Y:S01]  /*4200*/  @P3 LDG.E.U16 R133, desc[UR22][R44.64] ;  /* 0x000000162c853981 */ /* 0x000ea2000c1e1500 */
[----:B-1----:R-:W-:-:S02]  /*4210*/  PRMT R46, RZ, 0x7610, R46 ;  /* 0x00007610ff2e7816 */ /* 0x002fc4000000002e */
[----:B------:R-:W-:Y:S02]  /*4220*/  LOP3.LUT P3, RZ, R6, 0x1, RZ, 0xc0, !PT ;  /* 0x0000000106ff7812 */ /* 0x000fe4000786c0ff */
[----:B------:R-:W-:Y:S02]  /*4230*/  SHF.R.U64 R6, R126, 0xa, RZ ;  /* 0x0000000a7e067819 */ /* 0x000fe400000012ff */
[----:B-----5:R-:W-:Y:S01]  /*4240*/  PRMT R43, RZ, 0x7610, R43 ;  /* 0x00007610ff2b7816 */ /* 0x020fe2000000002b */
[----:B------:R0:W5:Y:S01]  /*4250*/  @P5 LDG.E.U16 R46, desc[UR22][R32.64] ;  /* 0x00000016202e5981 */ /* 0x000162000c1e1500 */
[----:B------:R-:W-:Y:S02]  /*4260*/  LOP3.LUT P5, RZ, R6, 0x1, RZ, 0xc0, !PT ;  /* 0x0000000106ff7812 */ /* 0x000fe400078ac0ff */
[----:B------:R-:W-:Y:S02]  /*4270*/  SHF.R.U64 R6, R126, 0x9, RZ ;  /* 0x000000097e067819 */ /* 0x000fe400000012ff */
[----:B------:R-:W-:Y:S01]  /*4280*/  PRMT R42, RZ, 0x7610, R42 ;  /* 0x00007610ff2a7816 */ /* 0x000fe2000000002a */
[----:B------:R-:W5:Y:S01]  /*4290*/  @P1 LDG.E.U16 R43, desc[UR22][R34.64] ;  /* 0x00000016222b1981 */ /* 0x000f62000c1e1500 */
[----:B------:R-:W-:-:S02]  /*42a0*/  LOP3.LUT P1, RZ, R6, 0x1, RZ, 0xc0, !PT ;  /* 0x0000000106ff7812 */ /* 0x000fc4000782c0ff */
[----:B------:R-:W-:Y:S02]  /*42b0*/  SHF.R.U64 R6, R126, 0x8, RZ ;  /* 0x000000087e067819 */ /* 0x000fe400000012ff */
[----:B0-----:R-:W-:Y:S01]  /*42c0*/  PRMT R33, RZ, 0x7610, R33 ;  /* 0x00007610ff217816 */ /* 0x001fe20000000021 */
[----:B------:R0:W2:Y:S01]  /*42d0*/  @P3 LDG.E.U16 R42, desc[UR22][R30.64] ;  /* 0x000000161e2a3981 */ /* 0x0000a2000c1e1500 */
[----:B------:R-:W-:Y:S02]  /*42e0*/  LOP3.LUT P3, RZ, R6, 0x1, RZ, 0xc0, !PT ;  /* 0x0000000106ff7812 */ /* 0x000fe4000786c0ff */
[----:B------:R-:W-:Y:S02]  /*42f0*/  SHF.R.U64 R6, R126, 0x7, RZ ;  /* 0x000000077e067819 */ /* 0x000fe400000012ff */
[----:B------:R-:W-:Y:S01]  /*4300*/  PRMT R32, RZ, 0x7610, R32 ;  /* 0x00007610ff207816 */ /* 0x000fe20000000020 */
[----:B------:R-:W2:Y:S01]  /*4310*/  @P5 LDG.E.U16 R33, desc[UR22][R28.64] ;  /* 0x000000161c215981 */ /* 0x000ea2000c1e1500 */
[----:B------:R-:W-:-:S02]  /*4320*/  LOP3.LUT P5, RZ, R6, 0x1, RZ, 0xc0, !PT ;  /* 0x0000000106ff7812 */ /* 0x000fc400078ac0ff */
[----:B------:R-:W-:Y:S02]  /*4330*/  SHF.R.U64 R6, R126, 0x6, RZ ;  /* 0x000000067e067819 */ /* 0x000fe400000012ff */
[----:B0-----:R-:W-:Y:S01]  /*4340*/  PRMT R31, RZ, 0x7610, R31 ;  /* 0x00007610ff1f7816 */ /* 0x001fe2000000001f */
[----:B------:R-:W2:Y:S01]  /*4350*/  @P1 LDG.E.U16 R32, desc[UR22][R14.64] ;  /* 0x000000160e201981 */ /* 0x000ea2000c1e1500 */
[----:B------:R-:W-:Y:S02]  /*4360*/  LOP3.LUT P1, RZ, R6, 0x1, RZ, 0xc0, !PT ;  /* 0x0000000106ff7812 */ /* 0x000fe4000782c0ff */
[----:B------:R-:W-:Y:S02]  /*4370*/  SHF.R.U64 R6, R126, 0x5, RZ ;  /* 0x000000057e067819 */ /* 0x000fe400000012ff */
[----:B------:R-:W-:Y:S01]  /*4380*/  PRMT R34, RZ, 0x7610, R34 ;  /* 0x00007610ff227816 */ /* 0x000fe20000000022 */
[----:B------:R-:W2:Y:S01]  /*4390*/  @P3 LDG.E.U16 R31, desc[UR22][R10.64] ;  /* 0x000000160a1f3981 */ /* 0x000ea2000c1e1500 */
[----:B------:R-:W-:-:S02]  /*43a0*/  LOP3.LUT P3, RZ, R6, 0x1, RZ, 0xc0, !PT ;  /* 0x0000000106ff7812 */ /* 0x000fc4000786c0ff */
[----:B------:R-:W-:Y:S02]  /*43b0*/  SHF.R.U64 R6, R126, 0x4, RZ ;  /* 0x000000047e067819 */ /* 0x000fe400000012ff */
[----:B------:R-:W-:Y:S01]  /*43c0*/  PRMT R35, RZ, 0x7610, R35 ;  /* 0x00007610ff237816 */ /* 0x000fe20000000023 */
[----:B------:R-:W2:Y:S01]  /*43d0*/  @P5 LDG.E.U16 R34, desc[UR22][R16.64] ;  /* 0x0000001610225981 */ /* 0x000ea2000c1e1500 */
[----:B------:R-:W-:Y:S02]  /*43e0*/  LOP3.LUT P5, RZ, R6, 0x1, RZ, 0xc0, !PT ;  /* 0x0000000106ff7812 */ /* 0x000fe400078ac0ff */
[----:B------:R-:W-:Y:S02]  /*43f0*/  SHF.R.U64 R6, R126, 0x3, RZ ;  /* 0x000000037e067819 */ /* 0x000fe400000012ff */
[----:B------:R0:W2:Y:S02]  /*4400*/  @P1 LDG.E.U16 R35, desc[UR22][R8.64] ;  /* 0x0000001608231981 */ /* 0x0000a4000c1e1500 */
[----:B------:R-:W-:-:S02]  /*4410*/  LOP3.LUT P1, RZ, R6, 0x1, RZ, 0xc0, !PT ;  /* 0x0000000106ff7812 */ /* 0x000fc4000782c0ff */
[----:B------:R-:W-:Y:S02]  /*4420*/  PRMT R44, RZ, 0x7610, R44 ;  /* 0x00007610ff2c7816 */ /* 0x000fe4000000002c */
[----:B------:R-:W-:Y:S02]  /*4430*/  SHF.R.U64 R6, R126, 0x2, RZ ;  /* 0x000000027e067819 */ /* 0x000fe400000012ff */
[----:B------:R-:W-:Y:S02]  /*4440*/  PRMT R47, RZ, 0x7610, R47 ;  /* 0x00007610ff2f7816 */ /* 0x000fe4000000002f */
[----:B------:R-:W2:Y:S01]  /*4450*/  @P3 LDG.E.U16 R44, desc[UR22][R18.64] ;  /* 0x00000016122c3981 */ /* 0x000ea2000c1e1500 */
[----:B------:R-:W-:Y:S02]  /*4460*/  LOP3.LUT P3, RZ, R6, 0x1, RZ, 0xc0, !PT ;  /* 0x0000000106ff7812 */ /* 0x000fe4000786c0ff */
[----:B------:R-:W-:Y:S02]  /*4470*/  SHF.R.U64 R6, R126, 0x1, RZ ;  /* 0x000000017e067819 */ /* 0x000fe400000012ff */
[----:B------:R-:W2:Y:S02]  /*4480*/  @P1 LDG.E.U16 R47, desc[UR22][R20.64] ;  /* 0x00000016142f1981 */ /* 0x000ea4000c1e1500 */
[----:B------:R-:W-:-:S02]  /*4490*/  LOP3.LUT P1, RZ, R6, 0x1, RZ, 0xc0, !PT ;  /* 0x0000000106ff7812 */ /* 0x000fc4000782c0ff */
[----:B------:R-:W-:Y:S02]  /*44a0*/  PRMT R45, RZ, 0x7610, R45 ;  /* 0x00007610ff2d7816 */ /* 0x000fe4000000002d */
[----:B------:R-:W-:Y:S02]  /*44b0*/  PRMT R126, RZ, 0x7610, R126 ;  /* 0x00007610ff7e7816 */ /* 0x000fe4000000007e */
[----:B------:R-:W-:Y:S02]  /*44c0*/  PRMT R128, RZ, 0x7610, R128 ;  /* 0x00007610ff807816 */ /* 0x000fe40000000080 */
[----:B------:R-:W-:Y:S02]  /*44d0*/  PRMT R135, RZ, 0x7610, R135 ;  /* 0x00007610ff877816 */ /* 0x000fe40000000087 */
[----:B------:R-:W-:Y:S01]  /*44e0*/  LEA.HI.X.SX32 R13, R171, R7, 0x1, P6 ;  /* 0x00000007ab0d7211 */ /* 0x000fe200030f0eff */
[----:B------:R-:W2:Y:S04]  /*44f0*/  @P3 LDG.E.U16 R126, desc[UR22][R26.64] ;  /* 0x000000161a7e3981 */ /* 0x000ea8000c1e1500 */
[----:B------:R1:W2:Y:S04]  /*4500*/  @P5 LDG.E.U16 R45, desc[UR22][R12.64] ;  /* 0x000000160c2d5981 */ /* 0x0002a8000c1e1500 */
[----:B------:R4:W2:Y:S04]  /*4510*/  @P1 LDG.E.U16 R128, desc[UR22][R22.64] ;  /* 0x0000001616801981 */ /* 0x0008a8000c1e1500 */
[----:B------:R0:W2:Y:S01]  /*4520*/  @!P4 LDG.E.U16 R135, desc[UR22][R24.64] ;  /* 0x000000161887c981 */ /* 0x0000a2000c1e1500 */
[----:B------:R-:W-:-:S13]  /*4530*/  ISETP.GT.U32.AND P0, PT, R98, R92, PT ;  /* 0x0000005c6200720c */ /* 0x000fda0003f04070 */
[----:B------:R-:W-:Y:S01]  /*4540*/  @!P0 IMAD.IADD R92, R92, 0x1, -R98 ;  /* 0x000000015c5c8824 */ /* 0x000fe200078e0a62 */
        /* <DEDUP_REMOVED lines=8> */
[C---:B------:R-:W-:Y:S02]  /*45d0*/  ISETP.GT.U32.AND P0, PT, R98.reuse, R80, PT ;  /* 0x000000506200720c */ /* 0x040fe40003f04070 */
[----:B------:R-:W-:-:S11]  /*45e0*/  ISETP.GT.U32.AND P6, PT, R98, R93, PT ;  /* 0x0000005d6200720c */ /* 0x000fd60003fc4070 */
[--C-:B------:R-:W-:Y:S01]  /*45f0*/  @!P0 IMAD.IADD R80, R80, 0x1, -R98.reuse ;  /* 0x0000000150508824 */ /* 0x100fe200078e0a62 */
[C---:B------:R-:W-:Y:S01]  /*4600*/  ISETP.GT.U32.AND P0, PT, R98.reuse, R78, PT ;  /* 0x0000004e6200720c */ /* 0x040fe20003f04070 */
[----:B------:R-:W-:Y:S01]  /*4610*/  @!P6 IMAD.IADD R93, R93, 0x1, -R98 ;  /* 0x000000015d5de824 */ /* 0x000fe200078e0a62 */
[C---:B------:R-:W-:Y:S02]  /*4620*/  ISETP.GT.U32.AND P6, PT, R98.reuse, R89, PT ;  /* 0x000000596200720c */ /* 0x040fe40003fc4070 */
[C---:B------:R-:W-:Y:S02]  /*4630*/  ISETP.GT.U32.AND P5, PT, R98.reuse, R77, PT ;  /* 0x0000004d6200720c */ /* 0x040fe40003fa4070 */
[----:B------:R-:W-:-:S07]  /*4640*/  ISETP.GT.U32.AND P3, PT, R98, R73, PT ;  /* 0x000000496200720c */ /* 0x000fce0003f64070 */
[--C-:B------:R-:W-:Y:S01]  /*4650*/  @!P0 IMAD.IADD R78, R78, 0x1, -R98.reuse ;  /* 0x000000014e4e8824 */ /* 0x100fe200078e0a62 */
[C---:B------:R-:W-:Y:S01]  /*4660*/  ISETP.GT.U32.AND P0, PT, R98.reuse, R76, PT ;  /* 0x0000004c6200720c */ /* 0x040fe20003f04070 */
[--C-:B------:R-:W-:Y:S01]  /*4670*/  @!P6 IMAD.IADD R89, R89, 0x1, -R98.reuse ;  /* 0x000000015959e824 */ /* 0x100fe200078e0a62 */
[C---:B------:R-:W-:Y:S01]  /*4680*/  ISETP.GT.U32.AND P6, PT, R98.reuse, R87, PT ;  /* 0x000000576200720c */ /* 0x040fe20003fc4070 */
[--C-:B------:R-:W-:Y:S01]  /*4690*/  @!P5 IMAD.IADD R77, R77, 0x1, -R98.reuse ;  /* 0x000000014d4dd824 */ /* 0x100fe200078e0a62 */
[C---:B------:R-:W-:Y:S01]  /*46a0*/  ISETP.GT.U32.AND P5, PT, R98.reuse, R101, PT ;  /* 0x000000656200720c */ /* 0x040fe20003fa4070 */
[----:B------:R-:W-:Y:S01]  /*46b0*/  @!P3 IMAD.IADD R73, R73, 0x1, -R98 ;  /* 0x000000014949b824 */ /* 0x000fe200078e0a62 */
[C---:B------:R-:W-:Y:S02]  /*46c0*/  ISETP.GT.U32.AND P1, PT, R98.reuse, R103, PT ;  /* 0x000000676200720c */ /* 0x040fe40003f24070 */
[----:B------:R-:W-:-:S05]  /*46d0*/  ISETP.GT.U32.AND P3, PT, R98, R111, PT ;  /* 0x0000006f6200720c */ /* 0x000fca0003f64070 */
[--C-:B------:R-:W-:Y:S01]  /*46e0*/  @!P0 IMAD.IADD R76, R76, 0x1, -R98.reuse ;  /* 0x000000014c4c8824 */ /* 0x100fe200078e0a62 */
[C---:B------:R-:W-:Y:S01]  /*46f0*/  ISETP.GT.U32.AND P0, PT, R98.reuse, R97, PT ;  /* 0x000000616200720c */ /* 0x040fe20003f04070 */
[--C-:B------:R-:W-:Y:S01]  /*4700*/  @!P6 IMAD.IADD R87, R87, 0x1, -R98.reuse ;  /* 0x000000015757e824 */ /* 0x100fe200078e0a62 */
[C---:B------:R-:W-:Y:S01]  /*4710*/  ISETP.GT.U32.AND P6, PT, R98.reuse, R85, PT ;  /* 0x000000556200720c */ /* 0x040fe20003fc4070 */
[--C-:B------:R-:W-:Y:S01]  /*4720*/  @!P5 IMAD.IADD R101, R101, 0x1, -R98.reuse ;  /* 0x000000016565d824 */ /* 0x100fe200078e0a62 */
[C---:B------:R-:W-:Y:S01]  /*4730*/  ISETP.GT.U32.AND P4, PT, R98.reuse, R96, PT ;  /* 0x000000606200720c */ /* 0x040fe20003f84070 */
[--C-:B------:R-:W-:Y:S01]  /*4740*/  @!P1 IMAD.IADD R103, R103, 0x1, -R98.reuse ;  /* 0x0000000167679824 */ /* 0x100fe200078e0a62 */
[C---:B------:R-:W-:Y:S01]  /*4750*/  ISETP.GT.U32.AND P5, PT, R98.reuse, R95, PT ;  /* 0x0000005f6200720c */ /* 0x040fe20003fa4070 */
[----:B------:R-:W-:Y:S01]  /*4760*/  @!P3 IMAD.IADD R111, R111, 0x1, -R98 ;  /* 0x000000016f6fb824 */ /* 0x000fe200078e0a62 */
[----:B------:R-:W-:-:S05]  /*4770*/  ISETP.GT.U32.AND P1, PT, R98, R105, PT ;  /* 0x000000696200720c */ /* 0x000fca0003f24070 */
[--C-:B------:R-:W-:Y:S01]  /*4780*/  @!P0 IMAD.IADD R97, R97, 0x1, -R98.reuse ;  /* 0x0000000161618824 */ /* 0x100fe200078e0a62 */
[C---:B------:R-:W-:Y:S02]  /*4790*/  ISETP.GT.U32.AND P0, PT, R98.reuse, R99, PT ;  /* 0x000000636200720c */ /* 0x040fe40003f04070 */
[C---:B------:R-:W-:Y:S01]  /*47a0*/  ISETP.GT.U32.AND P3, PT, R98.reuse, R139, PT ;  /* 0x0000008b6200720c */ /* 0x040fe20003f64070 */
[--C-:B------:R-:W-:Y:S01]  /*47b0*/  @!P6 IMAD.IADD R85, R85, 0x1, -R98.reuse ;  /* 0x000000015555e824 */ /* 0x100fe200078e0a62 */
[----:B------:R-:W-:Y:S01]  /*47c0*/  ISETP.GT.U32.AND P6, PT, R98, R83, PT ;  /* 0x000000536200720c */ /* 0x000fe20003fc4070 */
[--C-:B------:R-:W-:Y:S01]  /*47d0*/  @!P4 IMAD.IADD R96, R96, 0x1, -R98.reuse ;  /* 0x000000016060c824 */ /* 0x100fe200078e0a62 */
[C---:B------:R-:W-:Y:S01]  /*47e0*/  ISETP.GT.U32.AND P4, PT, R98.reuse, R141, PT ;  /* 0x0000008d6200720c */ /* 0x040fe20003f84070 */
[--C-:B------:R-:W-:Y:S01]  /*47f0*/  @!P5 IMAD.IADD R95, R95, 0x1, -R98.reuse ;  /* 0x000000015f5fd824 */ /* 0x100fe200078e0a62 */
[----:B------:R-:W-:Y:S01]  /*4800*/  ISETP.GT.U32.AND P5, PT, R98, R143, PT ;  /* 0x0000008f6200720c */ /* 0x000fe20003fa4070 */
[----:B------:R-:W-:-:S04]  /*4810*/  @!P1 IMAD.IADD R105, R105, 0x1, -R98 ;  /* 0x0000000169699824 */ /* 0x000fc800078e0a62 */
[--C-:B------:R-:W-:Y:S01]  /*4820*/  @!P0 IMAD.IADD R99, R99, 0x1, -R98.reuse ;  /* 0x0000000163638824 */ /* 0x100fe200078e0a62 */
[----:B------:R-:W-:Y:S01]  /*4830*/  ISETP.GT.U32.AND P0, PT, R98, R137, PT ;  /* 0x000000896200720c */ /* 0x000fe20003f04070 */
[--C-:B------:R-:W-:Y:S01]  /*4840*/  @!P3 IMAD.IADD R139, R139, 0x1, -R98.reuse ;  /* 0x000000018b8bb824 */ /* 0x100fe200078e0a62 */
[----:B------:R-:W-:Y:S02]  /*4850*/  ISETP.GE.AND P1, PT, R100, RZ, PT ;  /* 0x000000ff6400720c */ /* 0x000fe40003f26270 */
[----:B------:R-:W-:Y:S01]  /*4860*/  ISETP.GE.AND P3, PT, R161, RZ, PT ;  /* 0x000000ffa100720c */ /* 0x000fe20003f66270 */
[--C-:B------:R-:W-:Y:S01]  /*4870*/  @!P6 IMAD.IADD R83, R83, 0x1, -R98.reuse ;  /* 0x000000015353e824 */ /* 0x100fe200078e0a62 */
[----:B------:R-:W-:Y:S01]  /*4880*/  ISETP.GT.U32.AND P6, PT, R98, R81, PT ;  /* 0x000000516200720c */ /* 0x000fe20003fc4070 */
[--C-:B------:R-:W-:Y:S01]  /*4890*/  @!P4 IMAD.IADD R141, R141, 0x1, -R98.reuse ;  /* 0x000000018d8dc824 */ /* 0x100fe200078e0a62 */
[----:B------:R-:W-:Y:S01]  /*48a0*/  ISETP.GE.AND P4, PT, R165, RZ, PT ;  /* 0x000000ffa500720c */ /* 0x000fe20003f86270 */
[----:B------:R-:W-:-:S04]  /*48b0*/  @!P5 IMAD.IADD R143, R143, 0x1, -R98 ;  /* 0x000000018f8fd824 */ /* 0x000fc800078e0a62 */
[----:B------:R-:W-:Y:S01]  /*48c0*/  @!P0 IMAD.IADD R137, R137, 0x1, -R98 ;  /* 0x0000000189898824 */ /* 0x000fe200078e0a62 */
[----:B------:R-:W-:Y:S01]  /*48d0*/  ISETP.GE.AND P0, PT, R138, RZ, PT ;  /* 0x000000ff8a00720c */ /* 0x000fe20003f06270 */
[----:B------:R-:W-:Y:S01]  /*48e0*/  @!P1 IMAD.MOV R94, RZ, RZ, -R94 ;  /* 0x000000ffff5e9224 */ /* 0x000fe200078e0a5e */
[----:B------:R-:W-:Y:S01]  /*48f0*/  ISETP.GE.AND P5, PT, R142, RZ, PT ;  /* 0x000000ff8e00720c */ /* 0x000fe20003fa6270 */
[----:B------:R-:W-:Y:S01]  /*4900*/  @!P3 IMAD.MOV R93, RZ, RZ, -R93 ;  /* 0x000000ffff5db224 */ /* 0x000fe200078e0a5d */
[----:B------:R-:W-:Y:S02]  /*4910*/  ISETP.GE.AND P1, PT, R166, RZ, PT ;  /* 0x000000ffa600720c */ /* 0x000fe40003f26270 */
[----:B------:R-:W-:Y:S01]  /*4920*/  ISETP.GE.AND P3, PT, R167, RZ, PT ;  /* 0x000000ffa700720c */ /* 0x000fe20003f66270 */
[----:B------:R-:W-:Y:S01]  /*4930*/  @!P6 IMAD.IADD R81, R81, 0x1, -R98 ;  /* 0x000000015151e824 */ /* 0x000fe200078e0a62 */
[----:B------:R-:W-:Y:S01]  /*4940*/  ISETP.GT.U32.AND P6, PT, R98, R79, PT ;  /* 0x0000004f6200720c */ /* 0x000fe20003fc4070 */
[----:B------:R-:W-:-:S04]  /*4950*/  @!P4 IMAD.MOV R89, RZ, RZ, -R89 ;  /* 0x000000ffff59c224 */ /* 0x000fc800078e0a59 */
[----:B------:R-:W-:Y:S01]  /*4960*/  @!P0 IMAD.MOV R92, RZ, RZ, -R92 ;  /* 0x000000ffff5c8224 */ /* 0x000fe200078e0a5c */
[----:B------:R-:W-:Y:S01]  /*4970*/  ISETP.GE.AND P0, PT, R164, RZ, PT ;  /* 0x000000ffa400720c */ /* 0x000fe20003f06270 */
[----:B------:R-:W-:Y:S01]  /*4980*/  @!P5 IMAD.MOV R88, RZ, RZ, -R88 ;  /* 0x000000ffff58d224 */ /* 0x000fe200078e0a58 */
[----:B------:R-:W-:Y:S01]  /*4990*/  ISETP.GE.AND P4, PT, R140, RZ, PT ;  /* 0x000000ff8c00720c */ /* 0x000fe20003f86270 */
[----:B------:R-:W-:Y:S01]  /*49a0*/  @!P1 IMAD.MOV R87, RZ, RZ, -R87 ;  /* 0x000000ffff579224 */ /* 0x000fe200078e0a57 */
[----:B------:R-:W-:Y:S01]  /*49b0*/  ISETP.GE.AND P5, PT, R144, RZ, PT ;  /* 0x000000ff9000720c */ /* 0x000fe20003fa6270 */
[----:B------:R-:W-:Y:S01]  /*49c0*/  @!P3 IMAD.MOV R86, RZ, RZ, -R86 ;  /* 0x000000ffff56b224 */ /* 0x000fe200078e0a56 */
[----:B------:R-:W-:Y:S02]  /*49d0*/  ISETP.GE.AND P1, PT, R145, RZ, PT ;  /* 0x000000ff9100720c */ /* 0x000fe40003f26270 */
[----:B------:R-:W-:Y:S01]  /*49e0*/  ISETP.GE.AND P3, PT, R146, RZ, PT ;  /* 0x000000ff9200720c */ /* 0x000fe20003f66270 */
[----:B------:R-:W-:Y:S01]  /*49f0*/  @!P6 IMAD.IADD R79, R79, 0x1, -R98 ;  /* 0x000000014f4fe824 */ /* 0x000fe200078e0a62 */
[----:B------:R-:W-:-:S03]  /*4a00*/  ISETP.GT.U32.AND P6, PT, R98, R75, PT ;  /* 0x0000004b6200720c */ /* 0x000fc60003fc4070 */
[----:B------:R-:W-:Y:S01]  /*4a10*/  @!P0 IMAD.MOV R85, RZ, RZ, -R85 ;  /* 0x000000ffff558224 */ /* 0x000fe200078e0a55 */
[----:B------:R-:W-:Y:S01]  /*4a20*/  ISETP.GE.AND P0, PT, R147, RZ, PT ;  /* 0x000000ff9300720c */ /* 0x000fe20003f06270 */
        /* <DEDUP_REMOVED lines=20> */
[----:B------:R-:W-:-:S04]  /*4b70*/  @!P6 IMAD.IADD R107, R107, 0x1, -R98 ;  /* 0x000000016b6be824 */ /* 0x000fc800078e0a62 */
        /* <DEDUP_REMOVED lines=9> */
[----:B------:R-:W-:-:S05]  /*4c10*/  ISETP.GE.AND P3, PT, R162, RZ, PT ;  /* 0x000000ffa200720c */ /* 0x000fca0003f66270 */
        /* <DEDUP_REMOVED lines=10> */
[----:B------:R-:W-:-:S02]  /*4cc0*/  VIADD R104, R104, UR10 ;  /* 0x0000000a68687c36 */ /* 0x000fc40008000000 */
[----:B------:R-:W-:Y:S02]  /*4cd0*/  IMAD R6, R172, R91, RZ ;  /* 0x0000005bac067224 */ /* 0x000fe400078e02ff */
[----:B------:R-:W-:Y:S01]  /*4ce0*/  @!P0 IMAD.MOV R105, RZ, RZ, -R105 ;  /* 0x000000ffff698224 */ /* 0x000fe200078e0a69 */
[----:B------:R-:W-:Y:S02]  /*4cf0*/  ISETP.NE.AND P0, PT, R115, RZ, PT ;  /* 0x000000ff7300720c */ /* 0x000fe40003f05270 */
[----:B------:R-:W-:Y:S01]  /*4d00*/  LOP3.LUT R115, RZ, R115, RZ, 0x33, !PT ;  /* 0x00000073ff737212 */ /* 0x000fe200078e33ff */
[----:B------:R-:W-:Y:S01]  /*4d10*/  @!P4 IMAD.MOV R139, RZ, RZ, -R139 ;  /* 0x000000ffff8bc224 */ /* 0x000fe200078e0a8b */
[----:B------:R-:W-:Y:S01]  /*4d20*/  R2UR UR7, R104 ;  /* 0x00000000680772ca */ /* 0x000fe200000e0000 */
[----:B------:R-:W-:Y:S02]  /*4d30*/  @!P5 IMAD.MOV R137, RZ, RZ, -R137 ;  /* 0x000000ffff89d224 */ /* 0x000fe400078e0a89 */
[----:B------:R-:W-:-:S02]  /*4d40*/  @!P1 IMAD.MOV R141, RZ, RZ, -R141 ;  /* 0x000000ffff8d9224 */ /* 0x000fc400078e0a8d */
[----:B------:R-:W-:Y:S01]  /*4d50*/  @!P3 IMAD.MOV R143, RZ, RZ, -R143 ;  /* 0x000000ffff8fb224 */ /* 0x000fe200078e0a8f */
[----:B------:R-:W-:Y:S02]  /*4d60*/  LEA R104, P4, R6, UR18, 0x1 ;  /* 0x0000001206687c11 */ /* 0x000fe4000f8808ff */
[----:B------:R-:W-:Y:S02]  /*4d70*/  ISETP.GT.AND P5, PT, R168, 0x3f, PT ;  /* 0x0000003fa800780c */ /* 0x000fe40003fa4270 */
[C---:B------:R-:W-:Y:S02]  /*4d80*/  SEL R94, R115.reuse, R94, !P0 ;  /* 0x0000005e735e7207 */ /* 0x040fe40004000000 */
[C---:B------:R-:W-:Y:S02]  /*4d90*/  SEL R92, R115.reuse, R92, !P0 ;  /* 0x0000005c735c7207 */ /* 0x040fe40004000000 */
[C---:B------:R-:W-:Y:S02]  /*4da0*/  SEL R163, R115.reuse, R89, !P0 ;  /* 0x0000005973a37207 */ /* 0x040fe40004000000 */
[----:B------:R-:W-:-:S02]  /*4db0*/  SEL R161, R115, R88, !P0 ;  /* 0x0000005873a17207 */ /* 0x000fc40004000000 */
[C---:B------:R-:W-:Y:S02]  /*4dc0*/  SEL R157, R115.reuse, R86, !P0 ;  /* 0x00000056739d7207 */ /* 0x040fe40004000000 */
[C---:B------:R-:W-:Y:S02]  /*4dd0*/  SEL R149, R115.reuse, R82, !P0 ;  /* 0x0000005273957207 */ /* 0x040fe40004000000 */
        /* <DEDUP_REMOVED lines=17> */
[C---:B0-----:R-:W-:Y:S02]  /*4ef0*/  SEL R9, R115.reuse, R99, !P0 ;  /* 0x0000006373097207 */ /* 0x041fe40004000000 */
[C---:B------:R-:W-:Y:S02]  /*4f00*/  SEL R88, R115.reuse, R96, !P0 ;  /* 0x0000006073587207 */ /* 0x040fe40004000000 */
[C---:B------:R-:W-:Y:S02]  /*4f10*/  SEL R86, R115.reuse, R95, !P0 ;  /* 0x0000005f73567207 */ /* 0x040fe40004000000 */
[C---:B------:R-:W-:Y:S02]  /*4f20*/  SEL R105, R115.reuse, R105, !P0 ;  /* 0x0000006973697207 */ /* 0x040fe40004000000 */
[----:B------:R-:W-:-:S02]  /*4f30*/  SEL R82, R115, R139, !P0 ;  /* 0x0000008b73527207 */ /* 0x000fc40004000000 */
[C---:B------:R-:W-:Y:S02]  /*4f40*/  SEL R10, R115.reuse, R137, !P0 ;  /* 0x00000089730a7207 */ /* 0x040fe40004000000 */
[C---:B------:R-:W-:Y:S02]  /*4f50*/  SEL R107, R115.reuse, R141, !P0 ;  /* 0x0000008d736b7207 */ /* 0x040fe40004000000 */
[C---:B------:R-:W-:Y:S02]  /*4f60*/  SEL R80, R115.reuse, R143, !P0 ;  /* 0x0000008f73507207 */ /* 0x040fe40004000000 */
[----:B------:R-:W-:Y:S01]  /*4f70*/  SEL R93, R115, R93, !P0 ;  /* 0x0000005d735d7207 */ /* 0x000fe20004000000 */
[----:B------:R-:W-:Y:S01]  /*4f80*/  IMAD R163, R163, UR4, RZ ;  /* 0x00000004a3a37c24 */ /* 0x000fe2000f8e02ff */
[----:B------:R-:W-:Y:S01]  /*4f90*/  ISETP.LT.AND P0, PT, R172, R4, P5 ;  /* 0x00000004ac00720c */ /* 0x000fe20002f01270 */
[----:B------:R-:W-:Y:S01]  /*4fa0*/  IMAD R4, R94, UR4, RZ ;  /* 0x000000045e047c24 */ /* 0x000fe2000f8e02ff */
[----:B------:R-:W-:Y:S01]  /*4fb0*/  LEA.HI.X.SX32 R8, R6, UR19, 0x1, P4 ;  /* 0x0000001306087c11 */ /* 0x000fe2000a0f0eff */
[----:B------:R-:W-:-:S02]  /*4fc0*/  IMAD R6, R92, UR4, RZ ;  /* 0x000000045c067c24 */ /* 0x000fc4000f8e02ff */
[----:B------:R-:W-:Y:S01]  /*4fd0*/  IMAD R161, R161, UR4, RZ ;  /* 0x00000004a1a17c24 */ /* 0x000fe2000f8e02ff */
[-C--:B------:R-:W-:Y:S01]  /*4fe0*/  LEA R166, P1, R4, R104.reuse, 0x1 ;  /* 0x0000006804a67211 */ /* 0x080fe200078208ff */
[----:B------:R-:W-:Y:S01]  /*4ff0*/  IMAD R159, R159, UR4, RZ ;  /* 0x000000049f9f7c24 */ /* 0x000fe2000f8e02ff */
[-C--:B------:R-:W-:Y:S01]  /*5000*/  LEA R164, P3, R6, R104.reuse, 0x1 ;  /* 0x0000006806a47211 */ /* 0x080fe200078608ff */
[----:B------:R-:W-:Y:S01]  /*5010*/  IMAD R157, R157, UR4, RZ ;  /* 0x000000049d9d7c24 */ /* 0x000fe2000f8e02ff */
[-C--:B------:R-:W-:Y:S01]  /*5020*/  LEA R162, P6, R163, R104.reuse, 0x1 ;  /* 0x00000068a3a27211 */ /* 0x080fe200078c08ff */
[----:B------:R-:W-:Y:S01]  /*5030*/  IMAD R155, R155, UR4, RZ ;  /* 0x000000049b9b7c24 */ /* 0x000fe2000f8e02ff */
[----:B------:R-:W-:Y:S01]  /*5040*/  LEA R160, P4, R161, R104, 0x1 ;  /* 0x00000068a1a07211 */ /* 0x000fe200078808ff */
[----:B------:R-:W-:Y:S01]  /*5050*/  IMAD R153, R153, UR4, RZ ;  /* 0x0000000499997c24 */ /* 0x000fe2000f8e02ff */
[-C--:B------:R-:W-:Y:S01]  /*5060*/  LEA.HI.X.SX32 R167, R4, R8.reuse, 0x1, P1 ;  /* 0x0000000804a77211 */ /* 0x080fe200008f0eff */
[----:B------:R-:W-:Y:S01]  /*5070*/  IMAD R151, R151, UR4, RZ ;  /* 0x0000000497977c24 */ /* 0x000fe2000f8e02ff */
[-C--:B------:R-:W-:Y:S01]  /*5080*/  LEA.HI.X.SX32 R165, R6, R8.reuse, 0x1, P3 ;  /* 0x0000000806a57211 */ /* 0x080fe200018f0eff */
[----:B------:R-:W-:Y:S01]  /*5090*/  IMAD R149, R149, UR4, RZ ;  /* 0x0000000495957c24 */ /* 0x000fe2000f8e02ff */
[----:B------:R-:W-:Y:S01]  /*50a0*/  LEA.HI.X.SX32 R163, R163, R8, 0x1, P6 ;  /* 0x00000008a3a37211 */ /* 0x000fe200030f0eff */
[----:B------:R-:W-:Y:S01]  /*50b0*/  IMAD R147, R147, UR4, RZ ;  /* 0x0000000493937c24 */ /* 0x000fe2000f8e02ff */
[-C--:B------:R-:W-:Y:S01]  /*50c0*/  LEA R158, P1, R159, R104.reuse, 0x1 ;  /* 0x000000689f9e7211 */ /* 0x080fe200078208ff */
[----:B------:R-:W-:Y:S01]  /*50d0*/  IMAD R145, R145, UR4, RZ ;  /* 0x0000000491917c24 */ /* 0x000fe2000f8e02ff */
[----:B------:R-:W-:-:S02]  /*50e0*/  LEA R156, P3, R157, R104, 0x1 ;  /* 0x000000689d9c7211 */ /* 0x000fc400078608ff */
[----:B------:R-:W-:Y:S02]  /*50f0*/  LEA R154, P6, R155, R104, 0x1 ;  /* 0x000000689b9a7211 */ /* 0x000fe400078c08ff */
[----:B------:R-:W-:Y:S02]  /*5100*/  LEA.HI.X.SX32 R161, R161, R8, 0x1, P4 ;  /* 0x00000008a1a17211 */ /* 0x000fe400020f0eff */
[----:B------:R-:W-:Y:S01]  /*5110*/  LEA R152, P4, R153, R104, 0x1 ;  /* 0x0000006899987211 */ /* 0x000fe200078808ff */
[----:B------:R0:W-:Y:S01]  /*5120*/  STL [R1+0x1c], R188 ;  /* 0x00001cbc01007387 */ /* 0x0001e20000100800 */
[-C--:B------:R-:W-:Y:S01]  /*5130*/  LEA.HI.X.SX32 R159, R159, R8.reuse, 0x1, P1 ;  /* 0x000000089f9f7211 */ /* 0x080fe200008f0eff */
[----:B------:R-:W-:Y:S01]  /*5140*/  IMAD R143, R79, UR4, RZ ;  /* 0x000000044f8f7c24 */ /* 0x000fe2000f8e02ff */
[-C--:B------:R-:W-:Y:S01]  /*5150*/  LEA.HI.X.SX32 R157, R157, R8.reuse, 0x1, P3 ;  /* 0x000000089d9d7211 */ /* 0x080fe200018f0eff */
[----:B------:R-:W-:Y:S01]  /*5160*/  IMAD R141, R78, UR4, RZ ;  /* 0x000000044e8d7c24 */ /* 0x000fe2000f8e02ff */
[----:B------:R-:W-:Y:S01]  /*5170*/  LEA.HI.X.SX32 R155, R155, R8, 0x1, P6 ;  /* 0x000000089b9b7211 */ /* 0x000fe200030f0eff */
[----:B------:R-:W-:Y:S01]  /*5180*/  IMAD R139, R77, UR4, RZ ;  /* 0x000000044d8b7c24 */ /* 0x000fe2000f8e02ff */
[-C--:B------:R-:W-:Y:S01]  /*5190*/  LEA R150, P1, R151, R104.reuse, 0x1 ;  /* 0x0000006897967211 */ /* 0x080fe200078208ff */
[----:B------:R0:W-:Y:S01]  /*51a0*/  STL [R1+0x8], R182 ;  /* 0x000008b601007387 */ /* 0x0001e20000100800 */
[-C--:B------:R-:W-:Y:S01]  /*51b0*/  LEA R148, P3, R149, R104.reuse, 0x1 ;  /* 0x0000006895947211 */ /* 0x080fe200078608ff */
[----:B------:R-:W-:Y:S01]  /*51c0*/  IMAD R137, R76, UR4, RZ ;  /* 0x000000044c897c24 */ /* 0x000fe2000f8e02ff */
[----:B------:R-:W-:-:S02]  /*51d0*/  LEA R146, P6, R147, R104, 0x1 ;  /* 0x0000006893927211 */ /* 0x000fc400078c08ff */
[----:B------:R-:W-:Y:S01]  /*51e0*/  LEA.HI.X.SX32 R153, R153, R8, 0x1, P4 ;  /* 0x0000000899997211 */ /* 0x000fe200020f0eff */
[----:B------:R0:W-:Y:S01]  /*51f0*/  STL [R1+0x24], R197 ;  /* 0x000024c501007387 */ /* 0x0001e20000100800 */
[----:B------:R-:W-:Y:S01]  /*5200*/  LEA R144, P4, R145, R104, 0x1 ;  /* 0x0000006891907211 */ /* 0x000fe200078808ff */
[----:B------:R-:W-:Y:S01]  /*5210*/  IMAD R99, R75, UR4, RZ ;  /* 0x000000044b637c24 */ /* 0x000fe2000f8e02ff */
[-C--:B------:R-:W-:Y:S01]  /*5220*/  LEA.HI.X.SX32 R151, R151, R8.reuse, 0x1, P1 ;  /* 0x0000000897977211 */ /* 0x080fe200008f0eff */
[----:B------:R0:W-:Y:S01]  /*5230*/  STL [R1+0xc], R194 ;  /* 0x00000cc201007387 */ /* 0x0001e20000100800 */
[-C--:B------:R-:W-:Y:S01]  /*5240*/  LEA.HI.X.SX32 R149, R149, R8.reuse, 0x1, P3 ;  /* 0x0000000895957211 */ /* 0x080fe200018f0eff */
[----:B------:R-:W-:Y:S01]  /*5250*/  IMAD R97, R73, UR4, RZ ;  /* 0x0000000449617c24 */ /* 0x000fe2000f8e02ff */
[----:B------:R-:W-:Y:S01]  /*5260*/  LEA.HI.X.SX32 R147, R147, R8, 0x1, P6 ;  /* 0x0000000893937211 */ /* 0x000fe200030f0eff */
[----:B------:R0:W-:Y:S01]  /*5270*/  STL [R1+0x2c], R200 ;  /* 0x00002cc801007387 */ /* 0x0001e20000100800 */
[----:B------:R-:W-:Y:S01]  /*5280*/  IMAD R95, R7, UR4, RZ ;  /* 0x00000004075f7c24 */ /* 0x000fe2000f8e02ff */
[-C--:B------:R-:W-:Y:S01]  /*5290*/  LEA R142, P1, R143, R104.reuse, 0x1 ;  /* 0x000000688f8e7211 */ /* 0x080fe200078208ff */
[----:B------:R-:W-:Y:S01]  /*52a0*/  IMAD R98, R98, UR4, RZ ;  /* 0x0000000462627c24 */ /* 0x000fe2000f8e02ff */
[----:B------:R0:W-:Y:S01]  /*52b0*/  STL [R1+0x4], R176 ;  /* 0x000004b001007387 */ /* 0x0001e20000100800 */
[----:B------:R-:W-:-:S02]  /*52c0*/  LEA R140, P3, R141, R104, 0x1 ;  /* 0x000000688d8c7211 */ /* 0x000fc400078608ff */
[----:B------:R-:W-:Y:S01]  /*52d0*/  LEA R138, P6, R139, R104, 0x1 ;  /* 0x000000688b8a7211 */ /* 0x000fe200078c08ff */
[----:B------:R0:W-:Y:S01]  /*52e0*/  STL [R1], R170 ;  /* 0x000000aa01007387 */ /* 0x0001e20000100800 */
[----:B------:R-:W-:Y:S02]  /*52f0*/  LEA.HI.X.SX32 R145, R145, R8, 0x1, P4 ;  /* 0x0000000891917211 */ /* 0x000fe400020f0eff */
[----:B------:R-:W-:Y:S01]  /*5300*/  LEA R136, P4, R137, R104, 0x1 ;  /* 0x0000006889887211 */ /* 0x000fe200078808ff */
[----:B------:R0:W-:Y:S01]  /*5310*/  STL [R1+0x20], R192 ;  /* 0x000020c001007387 */ /* 0x0001e20000100800 */
[-C--:B------:R-:W-:Y:S01]  /*5320*/  LEA.HI.X.SX32 R143, R143, R8.reuse, 0x1, P1 ;  /* 0x000000088f8f7211 */ /* 0x080fe200008f0eff */
[----:B------:R-:W-:Y:S01]  /*5330*/  IMAD R96, R101, UR4, RZ ;  /* 0x0000000465607c24 */ /* 0x000fe2000f8e02ff */
[-C--:B------:R-:W-:Y:S01]  /*5340*/  LEA.HI.X.SX32 R141, R141, R8.reuse, 0x1, P3 ;  /* 0x000000088d8d7211 */ /* 0x080fe200018f0eff */
[----:B------:R0:W-:Y:S01]  /*5350*/  STL [R1+0x18], R186 ;  /* 0x000018ba01007387 */ /* 0x0001e20000100800 */
[----:B------:R-:W-:Y:S01]  /*5360*/  LEA.HI.X.SX32 R139, R139, R8, 0x1, P6 ;  /* 0x000000088b8b7211 */ /* 0x000fe200030f0eff */
[----:B------:R-:W-:Y:S01]  /*5370*/  IMAD R94, R103, UR4, RZ ;  /* 0x00000004675e7c24 */ /* 0x000fe2000f8e02ff */
[-C--:B------:R-:W-:Y:S01]  /*5380*/  LEA R134, P1, R99, R104.reuse, 0x1 ;  /* 0x0000006863867211 */ /* 0x080fe200078208ff */
[----:B------:R0:W-:Y:S01]  /*5390*/  STL [R1+0x14], R180 ;  /* 0x000014b401007387 */ /* 0x0001e20000100800 */
[----:B------:R-:W-:Y:S01]  /*53a0*/  IMAD R7, R111, UR4, RZ ;  /* 0x000000046f077c24 */ /* 0x000fe2000f8e02ff */
[-C--:B------:R-:W-:Y:S01]  /*53b0*/  LEA R132, P3, R97, R104.reuse, 0x1 ;  /* 0x0000006861847211 */ /* 0x080fe200078608ff */
[----:B------:R-:W-:Y:S01]  /*53c0*/  IMAD R92, R9, UR4, RZ ;  /* 0x00000004095c7c24 */ /* 0x000fe2000f8e02ff */
[----:B------:R0:W-:Y:S01]  /*53d0*/  STL [R1+0x10], R174 ;  /* 0x000010ae01007387 */ /* 0x0001e20000100800 */
[----:B------:R-:W-:-:S02]  /*53e0*/  LEA R130, P6, R95, R104, 0x1 ;  /* 0x000000685f827211 */ /* 0x000fc400078c08ff */
[----:B------:R-:W-:Y:S01]  /*53f0*/  LEA.HI.X.SX32 R137, R137, R8, 0x1, P4 ;  /* 0x0000000889897211 */ /* 0x000fe200020f0eff */
[----:B------:R0:W-:Y:S01]  /*5400*/  STL [R1+0x34], R168 ;  /* 0x000034a801007387 */ /* 0x0001e20000100800 */
        /* <DEDUP_REMOVED lines=10> */
[-C--:B------:R-:W-:Y:S01]  /*54b0*/  LEA R85, P3, R94, R104.reuse, 0x1 ;  /* 0x000000685e557211 */ /* 0x080fe200078608ff */
[----:B------:R-:W-:Y:S01]  /*54c0*/  IMAD R107, R107, UR4, RZ ;  /* 0x000000046b6b7c24 */ /* 0x000fe2000f8e02ff */
[----:B------:R-:W-:Y:S01]  /*54d0*/  LEA R84, P6, R7, R104, 0x1 ;  /* 0x0000006807547211 */ /* 0x000fe200078c08ff */
[----:B------:R-:W-:Y:S01]  /*54e0*/  IMAD R80, R80, UR4, RZ ;  /* 0x0000000450507c24 */ /* 0x000fe2000f8e02ff */
[----:B------:R-:W-:Y:S01]  /*54f0*/  LEA.HI.X.SX32 R98, R98, R8, 0x1, P4 ;  /* 0x0000000862627211 */ /* 0x000fe200020f0eff */
[----:B------:R-:W-:Y:S01]  /*5500*/  IMAD R105, R93, UR4, RZ ;  /* 0x000000045d697c24 */ /* 0x000fe2000f8e02ff */
[----:B------:R-:W-:Y:S01]  /*5510*/  LEA R83, P4, R92, R104, 0x1 ;  /* 0x000000685c537211 */ /* 0x000fe200078808ff */
[----:B------:R-:W-:-:S04]  /*5520*/  @!UP1 UIADD3 UR4, UPT, UPT, -UR13, 0x100000, URZ ;  /* 0x001000000d049890 */ /* 0x000fc8000fffe1ff */
[----:B------:R-:W-:Y:S02]  /*5530*/  @!UP1 USHF.L.U32 UR5, UR4, 0xb, URZ ;  /* 0x0000000b04059899 */ /* 0x000fe400080006ff */
[----:B------:R-:W-:Y:S01]  /*5540*/  @!UP1 USHF.L.U32 UR4, UR4, 0x1, URZ ;  /* 0x0000000104049899 */ /* 0x000fe200080006ff */
[-C--:B------:R-:W-:Y:S02]  /*5550*/  LEA.HI.X.SX32 R96, R96, R8.reuse, 0x1, P1 ;  /* 0x0000000860607211 */ /* 0x080fe400008f0eff */
[-C--:B------:R-:W-:Y:S02]  /*5560*/  LEA.HI.X.SX32 R94, R94, R8.reuse, 0x1, P3 ;  /* 0x000000085e5e7211 */ /* 0x080fe400018f0eff */
[----:B------:R-:W-:Y:S02]  /*5570*/  LEA.HI.X.SX32 R93, R7, R8, 0x1, P6 ;  /* 0x00000008075d7211 */ /* 0x000fe400030f0eff */
[-C--:B------:R-:W-:Y:S02]  /*5580*/  LEA R81, P1, R88, R104.reuse, 0x1 ;  /* 0x0000006858517211 */ /* 0x080fe400078208ff */
[----:B------:R-:W-:-:S02]  /*5590*/  LEA R79, P3, R86, R104, 0x1 ;  /* 0x00000068564f7211 */ /* 0x000fc400078608ff */
[C---:B------:R-:W-:Y:S02]  /*55a0*/  LEA R78, P6, R115.reuse, R104, 0x1 ;  /* 0x00000068734e7211 */ /* 0x040fe400078c08ff */
[----:B------:R-:W-:Y:S02]  /*55b0*/  LEA.HI.X.SX32 R92, R92, R8, 0x1, P4 ;  /* 0x000000085c5c7211 */ /* 0x000fe400020f0eff */
[----:B------:R-:W-:Y:S01]  /*55c0*/  LEA R77, P4, R82, R104, 0x1 ;  /* 0x00000068524d7211 */ /* 0x000fe200078808ff */
[----:B------:R-:W-:Y:S01]  /*55d0*/  VOTEU.ALL UP1, P2 ;  /* 0x0000000000ff7886 */ /* 0x000fe20001020000 */
[-C--:B------:R-:W-:Y:S02]  /*55e0*/  LEA.HI.X.SX32 R88, R88, R8.reuse, 0x1, P1 ;  /* 0x0000000858587211 */ /* 0x080fe400008f0eff */
[-C--:B------:R-:W-:Y:S02]  /*55f0*/  LEA.HI.X.SX32 R86, R86, R8.reuse, 0x1, P3 ;  /* 0x0000000856567211 */ /* 0x080fe400018f0eff */
[----:B------:R-:W-:Y:S01]  /*5600*/  LEA.HI.X.SX32 R115, R115, R8, 0x1, P6 ;  /* 0x0000000873737211 */ /* 0x000fe200030f0eff */
[----:B------:R-:W-:Y:S01]  /*5610*/  ULEA UR12, UR12, UR7, 0x3 ;  /* 0x000000070c0c7291 */ /* 0x000fe2000f8e18ff */
[-C--:B------:R-:W-:Y:S01]  /*5620*/  LEA R76, P1, R111, R104.reuse, 0x1 ;  /* 0x000000686f4c7211 */ /* 0x080fe200078208ff */
[----:B------:R0:W0:Y:S01]  /*5630*/  @!UP1 SYNCS.EXCH.64 URZ, [UR9+0x8008], UR4 ;  /* 0x0080080409ff95b2 */ /* 0x0000220008000100 */
[----:B------:R-:W-:-:S02]  /*5640*/  LEA R73, P3, R107, R104, 0x1 ;  /* 0x000000686b497211 */ /* 0x000fc400078608ff */
[----:B------:R-:W-:Y:S02]  /*5650*/  LEA R75, P6, R80, R104, 0x1 ;  /* 0x00000068504b7211 */ /* 0x000fe400078c08ff */
[----:B------:R-:W-:Y:S02]  /*5660*/  LEA.HI.X.SX32 R82, R82, R8, 0x1, P4 ;  /* 0x0000000852527211 */ /* 0x000fe400020f0eff */
[----:B------:R-:W-:Y:S02]  /*5670*/  LEA R104, P4, R105, R104, 0x1 ;  /* 0x0000006869687211 */ /* 0x000fe400078808ff */
[----:B--2---:R-:W-:Y:S02]  /*5680*/  PRMT R31, R32, 0x5410, R31 ;  /* 0x00005410201f7816 */ /* 0x004fe4000000001f */
[-C--:B------:R-:W-:Y:S02]  /*5690*/  LEA.HI.X.SX32 R111, R111, R8.reuse, 0x1, P1 ;  /* 0x000000086f6f7211 */ /* 0x080fe400008f0eff */
[----:B------:R-:W-:-:S02]  /*56a0*/  LEA.HI.X.SX32 R107, R107, R8, 0x1, P3 ;  /* 0x000000086b6b7211 */ /* 0x000fc400018f0eff */
[-C--:B------:R-:W-:Y:S02]  /*56b0*/  LEA.HI.X.SX32 R80, R80, R8.reuse, 0x1, P6 ;  /* 0x0000000850507211 */ /* 0x080fe400030f0eff */
[----:B------:R-:W-:Y:S02]  /*56c0*/  LEA.HI.X.SX32 R105, R105, R8, 0x1, P4 ;  /* 0x0000000869697211 */ /* 0x000fe400020f0eff */
[----:B------:R-:W-:Y:S02]  /*56d0*/  PRMT R30, R42, 0x5410, R33 ;  /* 0x000054102a1e7816 */ /* 0x000fe40000000021 */
[----:B------:R-:W-:Y:S02]  /*56e0*/  PRMT R32, R34, 0x5410, R35 ;  /* 0x0000541022207816 */ /* 0x000fe40000000023 */
[----:B-1----:R-:W-:Y:S02]  /*56f0*/  PRMT R13, R102, 0x5410, R109 ;  /* 0x00005410660d7816 */ /* 0x002fe4000000006d */
[----:B------:R-:W-:-:S02]  /*5700*/  PRMT R6, R71, 0x5410, R72 ;  /* 0x0000541047067816 */ /* 0x000fc40000000048 */
[----:B------:R-:W-:Y:S02]  /*5710*/  PRMT R12, R70, 0x5410, R67 ;  /* 0x00005410460c7816 */ /* 0x000fe40000000043 */
[----:B------:R-:W-:Y:S02]  /*5720*/  PRMT R14, R65, 0x5410, R66 ;  /* 0x00005410410e7816 */ /* 0x000fe40000000042 */
[----:B------:R-:W-:Y:S02]  /*5730*/  PRMT R15, R63, 0x5410, R64 ;  /* 0x000054103f0f7816 */ /* 0x000fe40000000040 */
[----:B------:R-:W-:Y:S02]  /*5740*/  PRMT R5, R5, 0x5410, R62 ;  /* 0x0000541005057816 */ /* 0x000fe4000000003e */
[----:B------:R-:W-:Y:S02]  /*5750*/  PRMT R16, R58, 0x5410, R59 ;  /* 0x000054103a107816 */ /* 0x000fe4000000003b */
        /* <DEDUP_REMOVED lines=10> */
[----:B----4-:R-:W-:Y:S02]  /*5800*/  PRMT R22, R110, 0x5410, R121 ;  /* 0x000054106e167816 */ /* 0x010fe40000000079 */
[----:B------:R-:W-:Y:S02]  /*5810*/  PRMT R23, R112, 0x5410, R123 ;  /* 0x0000541070177816 */ /* 0x000fe4000000007b */
[----:B------:R-:W-:-:S02]  /*5820*/  PRMT R24, R114, 0x5410, R125 ;  /* 0x0000541072187816 */ /* 0x000fc4000000007d */
[----:B---3--:R-:W-:Y:S02]  /*5830*/  PRMT R25, R116, 0x5410, R127 ;  /* 0x0000541074197816 */ /* 0x008fe4000000007f */
[----:B------:R-:W-:Y:S02]  /*5840*/  PRMT R26, R118, 0x5410, R129 ;  /* 0x00005410761a7816 */ /* 0x000fe40000000081 */
[----:B------:R-:W-:Y:S02]  /*5850*/  PRMT R4, R122, 0x5410, R41 ;  /* 0x000054107a047816 */ /* 0x000fe40000000029 */
[----:B------:R-:W-:Y:S02]  /*5860*/  PRMT R27, R120, 0x5410, R131 ;  /* 0x00005410781b7816 */ /* 0x000fe40000000083 */
[----:B------:R-:W-:Y:S02]  /*5870*/  PRMT R28, R124, 0x5410, R133 ;  /* 0x000054107c1c7816 */ /* 0x000fe40000000085 */
[----:B-----5:R-:W-:-:S02]  /*5880*/  PRMT R29, R46, 0x5410, R43 ;  /* 0x000054102e1d7816 */ /* 0x020fc4000000002b */
[----:B------:R-:W-:Y:S02]  /*5890*/  PRMT R33, R44, 0x5410, R45 ;  /* 0x000054102c217816 */ /* 0x000fe4000000002d */
[----:B------:R-:W-:Y:S02]  /*58a0*/  PRMT R34, R47, 0x5410, R126 ;  /* 0x000054102f227816 */ /* 0x000fe4000000007e */
[----:B------:R-:W-:Y:S01]  /*58b0*/  PRMT R35, R128, 0x5410, R135 ;  /* 0x0000541080237816 */ /* 0x000fe20000000087 */
[----:B0-----:R-:W-:Y:S06]  /*58c0*/  @!P5 BRA `(.L_x_6) ;  /* 0x000000000004d947 */ /* 0x001fec0003800000 */
[----:B------:R0:W-:Y:S02]  /*58d0*/  STTM.x32 tmem[UR12], R4 ;  /* 0x00000004000079ed */ /* 0x0001e400082c000c */
.L_x_6:
[----:B------:R-:W1:Y:S01]  /*58e0*/  FENCE.VIEW.ASYNC.T ;  /* 0x00000000000073c6 */ /* 0x000e620000000200 */
[----:B0-----:R-:W-:Y:S01]  /*58f0*/  PRMT R4, RZ, 0x7610, R4 ;  /* 0x00007610ff047816 */ /* 0x001fe20000000004 */
[----:B-1----:R-:W-:Y:S01]  /*5900*/  BAR.SYNC.DEFER_BLOCKING 0x0 ;  /* 0x0000000000007b1d */ /* 0x002fe20000010000 */
[----:B------:R-:W-:Y:S01]  /*5910*/  PRMT R6, RZ, 0x7610, R6 ;  /* 0x00007610ff067816 */ /* 0x000fe20000000006 */
[----:B------:R-:W-:Y:S01]  /*5920*/  IMAD.MOV.U32 R135, RZ, RZ, R99 ;  /* 0x000000ffff877224 */ /* 0x000fe200078e0063 */
        /* <DEDUP_REMOVED lines=47> */
[----:B------:R-:W2:Y:S01]  /*5c20*/  @P0 LDG.E.U16 R4, desc[UR22][R166.64] ;  /* 0x00000016a6040981 */ /* 0x000ea2000c1e1500 */
[----:B------:R-:W-:Y:S01]  /*5c30*/  PRMT R25, RZ, 0x7610, R25 ;  /* 0x00007610ff197816 */ /* 0x000fe20000000019 */
[----:B------:R-:W0:Y:S01]  /*5c40*/  LDCU UR5, c[0x0][0x3a0] ;  /* 0x00007400ff0577ac */ /* 0x000e220008000800 */
[----:B------:R-:W-:Y:S01]  /*5c50*/  PRMT R27, RZ, 0x7610, R27 ;  /* 0x00007610ff1b7816 */ /* 0x000fe2000000001b */
[----:B------:R-:W3:Y:S01]  /*5c60*/  @P0 LDG.E.U16 R6, desc[UR22][R162.64] ;  /* 0x00000016a2060981 */ /* 0x000ee2000c1e1500 */
[----:B------:R-:W-:-:S02]  /*5c70*/  PRMT R29, RZ, 0x7610, R29 ;  /* 0x00007610ff1d7816 */ /* 0x000fc4000000001d */
[----:B------:R-:W-:Y:S01]  /*5c80*/  PRMT R31, RZ, 0x7610, R31 ;  /* 0x00007610ff1f7816 */ /* 0x000fe2000000001f */
[----:B------:R-:W4:Y:S01]  /*5c90*/  @P0 LDG.E.U16 R8, desc[UR22][R158.64] ;  /* 0x000000169e080981 */ /* 0x000f22000c1e1500 */
[----:B------:R-:W-:Y:S02]  /*5ca0*/  PRMT R33, RZ, 0x7610, R33 ;  /* 0x00007610ff217816 */ /* 0x000fe40000000021 */
[----:B------:R-:W-:Y:S01]  /*5cb0*/  PRMT R35, RZ, 0x7610, R35 ;  /* 0x00007610ff237816 */ /* 0x000fe20000000023 */
[----:B------:R-:W5:Y:S04]  /*5cc0*/  @P0 LDG.E.U16 R10, desc[UR22][R154.64] ;  /* 0x000000169a0a0981 */ /* 0x000f68000c1e1500 */
        /* <DEDUP_REMOVED lines=27> */
[----:B------:R-:W5:Y:S01]  /*5e80*/  @P0 LDG.E.U16 R35, desc[UR22][R104.64] ;  /* 0x0000001668230981 */ /* 0x000f62000c1e1500 */
[----:B------:R-:W-:-:S04]  /*5e90*/  LOP3.LUT R36, R36, 0xc0, RZ, 0xc0, !PT ;  /* 0x000000c024247812 */ /* 0x000fc800078ec0ff */
[----:B------:R-:W-:Y:S02]  /*5ea0*/  R2UR UR4, R36 ;  /* 0x00000000240472ca */ /* 0x000fe400000e0000 */
[----:B------:R-:W-:Y:S01]  /*5eb0*/  SHF.R.S32.HI R36, RZ, 0x1f, R39 ;  /* 0x0000001fff247819 */ /* 0x000fe20000011427 */
[----:B------:R-:W-:-:S03]  /*5ec0*/  IMAD.SHL.U32 R37, R37, 0x2, RZ ;  /* 0x0000000225257824 */ /* 0x000fc600078e00ff */
[----:B------:R-:W-:Y:S01]  /*5ed0*/  SHF.L.U64.HI R39, R39, 0x1, R36 ;  /* 0x0000000127277819 */ /* 0x000fe20000010224 */
[----:B------:R-:W-:-:S06]  /*5ee0*/  IMAD.SHL.U32 R36, R90, 0x40, RZ ;  /* 0x000000405a247824 */ /* 0x000fcc00078e00ff */
[----:B------:R-:W-:Y:S01]  /*5ef0*/  USHF.R.U32.HI UR4, URZ, 0x2, UR4 ;  /* 0x00000002ff047899 */ /* 0x000fe20008011604 */
[----:B------:R-:W-:-:S05]  /*5f00*/  IMAD.WIDE R38, R36, 0x2, R38 ;  /* 0x0000000224267825 */ /* 0x000fca00078e0226 */
[----:B------:R-:W-:Y:S02]  /*5f10*/  LOP3.LUT R37, R37, UR4, RZ, 0x3c, !PT ;  /* 0x0000000425257c12 */ /* 0x000fe4000f8e3cff */
[----:B------:R-:W-:Y:S02]  /*5f20*/  IADD3 R102, P1, PT, R38, UR16, RZ ;  /* 0x0000001026667c10 */ /* 0x000fe4000ff3e0ff */
[----:B------:R-:W-:Y:S01]  /*5f30*/  LOP3.LUT R38, R37, 0x40, RZ, 0x3c, !PT ;  /* 0x0000004025267812 */ /* 0x000fe200078e3cff */
[----:B0-----:R-:W-:-:S04]  /*5f40*/  UIADD3 UR13, UPT, UPT, UR5, 0x3f, URZ ;  /* 0x0000003f050d7890 */ /* 0x001fc8000fffe0ff */
[----:B------:R-:W-:-:S04]  /*5f50*/  USHF.R.S32.HI UR7, URZ, 0x1f, UR13 ;  /* 0x0000001fff077899 */ /* 0x000fc8000801140d */
[----:B------:R-:W-:Y:S01]  /*5f60*/  ULEA.HI UR7, UR7, UR13, URZ, 0x6 ;  /* 0x0000000d07077291 */ /* 0x000fe2000f8f30ff */
[----:B------:R-:W-:Y:S01]  /*5f70*/  ISETP.NE.U32.AND P0, PT, R40, RZ, PT ;  /* 0x000000ff2800720c */ /* 0x000fe20003f05070 */
[----:B------:R-:W-:Y:S02]  /*5f80*/  UIADD3 UR5, UPT, UPT, UR9, 0x4000, URZ ;  /* 0x0000400009057890 */ /* 0x000fe4000fffe0ff */
[----:B------:R-:W-:Y:S01]  /*5f90*/  USHF.R.S32.HI UR7, URZ, 0x6, UR7 ;  /* 0x00000006ff077899 */ /* 0x000fe20008011407 */
[----:B------:R-:W-:Y:S01]  /*5fa0*/  IADD3.X R103, PT, PT, R39, UR17, RZ, P1, !PT ;  /* 0x0000001127677c10 */ /* 0x000fe20008ffe4ff */
[----:B------:R-:W-:Y:S01]  /*5fb0*/  USHF.R.U32.HI UR5, URZ, 0x4, UR5 ;  /* 0x00000004ff057899 */ /* 0x000fe20008011605 */
[----:B------:R-:W-:Y:S01]  /*5fc0*/  ISETP.LT.OR P1, PT, R168, 0x40, P0 ;  /* 0x00000040a800780c */ /* 0x000fe20000721670 */
[----:B------:R-:W-:Y:S02]  /*5fd0*/  UISETP.LT.AND UP1, UPT, UR7, 0x1, UPT ;  /* 0x000000010700788c */ /* 0x000fe4000bf21270 */
[----:B------:R-:W-:-:S02]  /*5fe0*/  USGXT.U32 UR16, UR5, 0xe ;  /* 0x0000000e0510789a */ /* 0x000fc40008000000 */
[----:B------:R-:W-:Y:S02]  /*5ff0*/  USEL UR5, UR7, 0x1, !UP1 ;  /* 0x0000000107057887 */ /* 0x000fe4000c800000 */
[----:B------:R-:W-:Y:S02]  /*6000*/  UIADD3 UR13, UP1, UPT, UR16, 0x2, URZ ;  /* 0x00000002100d7890 */ /* 0x000fe4000ff3e0ff */
[----:B------:R-:W-:Y:S01]  /*6010*/  UIADD3 UR7, UPT, UPT, UR5, -0x1, URZ ;  /* 0xffffffff05077890 */ /* 0x000fe2000fffe0ff */
[C---:B------:R-:W-:Y:S01]  /*6020*/  IMAD R40, R90.reuse, 0xf, RZ ;  /* 0x0000000f5a287824 */ /* 0x040fe200078e02ff */
[----:B------:R-:W-:Y:S01]  /*6030*/  UMOV UR4, URZ ;  /* 0x000000ff00047c82 */ /* 0x000fe20008000000 */
[C---:B------:R-:W-:Y:S01]  /*6040*/  IMAD.SHL.U32 R41, R90.reuse, 0x10, RZ ;  /* 0x000000105a297824 */ /* 0x040fe200078e00ff */
[----:B------:R-:W-:Y:S01]  /*6050*/  UIADD3.X UR17, UPT, UPT, UR4, 0x40004040, URZ, UP1, !UPT ;  /* 0x4000404004117890 */ /* 0x000fe20008ffe4ff */
[C---:B------:R-:W-:Y:S02]  /*6060*/  IMAD R42, R90.reuse, 0x11, RZ ;  /* 0x000000115a2a7824 */ /* 0x040fe400078e02ff */
[----:B------:R-:W-:-:S02]  /*6070*/  IMAD R43, R90, 0x12, RZ ;  /* 0x000000125a2b7824 */ /* 0x000fc400078e02ff */
[C---:B------:R-:W-:Y:S02]  /*6080*/  IMAD R44, R90.reuse, 0x13, RZ ;  /* 0x000000135a2c7824 */ /* 0x040fe400078e02ff */
[C---:B------:R-:W-:Y:S02]  /*6090*/  IMAD R45, R90.reuse, 0x14, RZ ;  /* 0x000000145a2d7824 */ /* 0x040fe400078e02ff */
[C---:B------:R-:W-:Y:S02]  /*60a0*/  IMAD R46, R90.reuse, 0x15, RZ ;  /* 0x000000155a2e7824 */ /* 0x040fe400078e02ff */
[C---:B------:R-:W-:Y:S02]  /*60b0*/  IMAD R47, R90.reuse, 0x16, RZ ;  /* 0x000000165a2f7824 */ /* 0x040fe400078e02ff */
        /* <DEDUP_REMOVED lines=9> */
[C---:B------:R-:W-:Y:S02]  /*6150*/  IMAD.SHL.U32 R57, R90.reuse, 0x20, RZ ;  /* 0x000000205a397824 */ /* 0x040fe400078e00ff */
        /* <DEDUP_REMOVED lines=28> */
[C---:B------:R-:W-:Y:S01]  /*6320*/  IMAD R86, R90.reuse, 0x3d, RZ ;  /* 0x0000003d5a567824 */ /* 0x040fe200078e02ff */
[----:B------:R-:W-:Y:S01]  /*6330*/  UISETP.NE.U32.AND UP1, UPT, UR7, URZ, UPT ;  /* 0x000000ff0700728c */ /* 0x000fe2000bf25070 */
[----:B------:R-:W-:Y:S01]  /*6340*/  IMAD.SHL.U32 R39, R91, 0x40, RZ ;  /* 0x000000405b277824 */ /* 0x000fe200078e00ff */
[----:B--2---:R-:W-:Y:S04]  /*6350*/  STS.U16 [R37+UR9], R4 ;  /* 0x0000000425007988 */ /* 0x004fe80008000409 */
[----:B---3--:R-:W-:Y:S04]  /*6360*/  STS.U16 [R37+UR9+0x400], R6 ;  /* 0x0004000625007988 */ /* 0x008fe80008000409 */
[----:B----4-:R-:W-:Y:S04]  /*6370*/  STS.U16 [R37+UR9+0x800], R8 ;  /* 0x0008000825007988 */ /* 0x010fe80008000409 */
[----:B-----5:R-:W-:Y:S04]  /*6380*/  STS.U16 [R37+UR9+0xc00], R10 ;  /* 0x000c000a25007988 */ /* 0x020fe80008000409 */
[----:B------:R-:W-:Y:S04]  /*6390*/  STS.U16 [R37+UR9+0x1000], R12 ;  /* 0x0010000c25007988 */ /* 0x000fe80008000409 */
        /* <DEDUP_REMOVED lines=11> */
[----:B------:R0:W-:Y:S04]  /*6450*/  STS.U16 [R38+UR9+0x200], R5 ;  /* 0x0002000526007988 */ /* 0x0001e80008000409 */
        /* <DEDUP_REMOVED lines=14> */
[----:B------:R1:W-:Y:S01]  /*6540*/  STS.U16 [R38+UR9+0x3e00], R35 ;  /* 0x003e002326007988 */ /* 0x0003e20008000409 */
[----:B------:R2:W-:Y:S06]  /*6550*/  MEMBAR.ALL.CTA ;  /* 0x0000000000007992 */ /* 0x0005ec0000008000 */
[----:B--2---:R-:W2:Y:S01]  /*6560*/  FENCE.VIEW.ASYNC.S ;  /* 0x00000000000073c6 */ /* 0x004ea20000000000 */
[----:B0-----:R-:W-:Y:S01]  /*6570*/  SHF.R.S32.HI R5, RZ, 0x1f, R90 ;  /* 0x0000001fff057819 */ /* 0x001fe2000001145a */
[C---:B------:R-:W-:Y:S01]  /*6580*/  IMAD R87, R90.reuse, 0x3e, RZ ;  /* 0x0000003e5a577824 */ /* 0x040fe200078e02ff */
[----:B------:R-:W-:Y:S01]  /*6590*/  SHF.R.S32.HI R91, RZ, 0x1f, R200 ;  /* 0x0000001fff5b7819 */ /* 0x000fe200000114c8 */
[C---:B------:R-:W-:Y:S01]  /*65a0*/  IMAD R89, R90.reuse, 0x3f, RZ ;  /* 0x0000003f5a597824 */ /* 0x040fe200078e02ff */
[----:B------:R-:W-:-:S02]  /*65b0*/  SHF.L.U64.HI R88, R90, 0x1, R5 ;  /* 0x000000015a587819 */ /* 0x000fc40000010205 */
[----:B------:R-:W-:Y:S02]  /*65c0*/  SHF.R.S32.HI R5, RZ, 0x1f, R2 ;  /* 0x0000001fff057819 */ /* 0x000fe40000011402 */
[----:B------:R-:W-:Y:S02]  /*65d0*/  SHF.R.S32.HI R92, RZ, 0x1f, R198 ;  /* 0x0000001fff5c7819 */ /* 0x000fe400000114c6 */
[----:B------:R-:W-:Y:S02]  /*65e0*/  SHF.R.S32.HI R93, RZ, 0x1f, R197 ;  /* 0x0000001fff5d7819 */ /* 0x000fe400000114c5 */
[----:B------:R-:W-:Y:S02]  /*65f0*/  SHF.R.S32.HI R94, RZ, 0x1f, R194 ;  /* 0x0000001fff5e7819 */ /* 0x000fe400000114c2 */
[----:B------:R-:W-:Y:S02]  /*6600*/  SHF.R.S32.HI R95, RZ, 0x1f, R192 ;  /* 0x0000001fff5f7819 */ /* 0x000fe400000114c0 */
[----:B------:R-:W-:-:S02]  /*6610*/  SHF.R.S32.HI R96, RZ, 0x1f, R188 ;  /* 0x0000001fff607819 */ /* 0x000fc400000114bc */
        /* <DEDUP_REMOVED lines=52> */
[----:B------:R-:W-:Y:S01]  /*6960*/  SHF.R.S32.HI R251, RZ, 0x1f, R86 ;  /* 0x0000001ffffb7819 */ /* 0x000fe20000011456 */
[----:B--2---:R-:W-:Y:S06]  /*6970*/  BAR.SYNC.DEFER_BLOCKING 0x0 ;  /* 0x0000000000007b1d */ /* 0x004fec0000010000 */
[----:B-1----:R-:W-:Y:S05]  /*6980*/  @P1 BRA `(.L_x_7) ;  /* 0x0000000000c01947 */ /* 0x002fea0003800000 */
[----:B------:R-:W-:Y:S01]  /*6990*/  USHF.R.U32.HI UR14, URZ, 0x4, UR9 ;  /* 0x00000004ff0e7899 */ /* 0x000fe20008011609 */
[----:B------:R-:W-:Y:S01]  /*69a0*/  UMOV UR4, URZ ;  /* 0x000000ff00047c82 */ /* 0x000fe20008000000 */
[----:B------:R-:W-:Y:S02]  /*69b0*/  UIADD3 UR34, UPT, UPT, UR8, 0x108, URZ ;  /* 0x0000010808227890 */ /* 0x000fe4000fffe0ff */
[----:B------:R-:W-:Y:S02]  /*69c0*/  USGXT.U32 UR14, UR14, 0xe ;  /* 0x0000000e0e0e789a */ /* 0x000fe40008000000 */
[----:B------:R-:W-:Y:S02]  /*69d0*/  UIADD3 UR35, UPT, UPT, UR8, 0x110, URZ ;  /* 0x0000011008237890 */ /* 0x000fe4000fffe0ff */
[----:B------:R-:W-:Y:S02]  /*69e0*/  UIADD3 UR28, UP2, UPT, UR14, 0x2, URZ ;  /* 0x000000020e1c7890 */ /* 0x000fe4000ff5e0ff */
[----:B------:R-:W-:-:S02]  /*69f0*/  UIADD3 UR40, UPT, UPT, UR8, 0x118, URZ ;  /* 0x0000011808287890 */ /* 0x000fc4000fffe0ff */
[----:B------:R-:W-:Y:S02]  /*6a00*/  UIADD3.X UR29, UPT, UPT, UR4, 0x40004040, URZ, UP2, !UPT ;  /* 0x40004040041d7890 */ /* 0x000fe400097fe4ff */
[----:B------:R-:W-:Y:S02]  /*6a10*/  UIADD3 UR41, UPT, UPT, UR8, 0x80, URZ ;  /* 0x0000008008297890 */ /* 0x000fe4000fffe0ff */
[----:B------:R-:W-:Y:S02]  /*6a20*/  UIADD3.64 UR36, UPT, UPT, UR28, 0x2, URZ ;  /* 0x000000021c247897 */ /* 0x000fe4000fffe0ff */
[----:B------:R-:W-:Y:S02]  /*6a30*/  UIADD3.64 UR38, UPT, UPT, UR28, 0x4, URZ ;  /* 0x000000041c267897 */ /* 0x000fe4000fffe0ff */
[----:B------:R-:W-:Y:S02]  /*6a40*/  UIADD3 UR42, UPT, UPT, UR8, 0x120, URZ ;  /* 0x00000120082a7890 */ /* 0x000fe4000fffe0ff */
[----:B------:R-:W-:-:S02]  /*6a50*/  UIADD3 UR46, UPT, UPT, UR8, 0x80, URZ ;  /* 0x00000080082e7890 */ /* 0x000fc4000fffe0ff */
[----:B------:R-:W-:Y:S02]  /*6a60*/  UIADD3 UR43, UPT, UPT, UR8, 0x128, URZ ;  /* 0x00000128082b7890 */ /* 0x000fe4000fffe0ff */
[----:B------:R-:W-:Y:S02]  /*6a70*/  UIADD3 UR47, UPT, UPT, UR8, 0x80, URZ ;  /* 0x00000080082f7890 */ /* 0x000fe4000fffe0ff */
[----:B------:R-:W-:Y:S01]  /*6a80*/  UIADD3 UR44, UPT, UPT, UR8, 0x130, URZ ;  /* 0x00000130082c7890 */ /* 0x000fe2000fffe0ff */
[----:B------:R-:W-:Y:S01]  /*6a90*/  UMOV UR24, 0x0 ;  /* 0x0000000000187882 */ /* 0x000fe20000000000 */
[----:B------:R-:W-:Y:S01]  /*6aa0*/  UMOV UR25, 0x8200490 ;  /* 0x0820049000197882 */ /* 0x000fe20000000000 */
[----:B------:R-:W-:Y:S02]  /*6ab0*/  UIADD3 UR50, UPT, UPT, UR8, 0x80, URZ ;  /* 0x0000008008327890 */ /* 0x000fe4000fffe0ff */
[----:B------:R-:W-:Y:S01]  /*6ac0*/  UIADD3 UR45, UPT, UPT, UR8, 0x138, URZ ;  /* 0x00000138082d7890 */ /* 0x000fe2000fffe0ff */
[----:B------:R-:W-:Y:S01]  /*6ad0*/  UMOV UR15, 0x40004040 ;  /* 0x40004040000f7882 */ /* 0x000fe20000000000 */
[----:B------:R-:W-:Y:S01]  /*6ae0*/  UMOV UR18, 0x0 ;  /* 0x0000000000127882 */ /* 0x000fe20000000000 */
[----:B------:R-:W-:Y:S01]  /*6af0*/  UMOV UR19, 0x8200490 ;  /* 0x0820049000137882 */ /* 0x000fe20000000000 */
[----:B------:R-:W-:Y:S01]  /*6b00*/  UMOV UR20, 0x0 ;  /* 0x0000000000147882 */ /* 0x000fe20000000000 */
[----:B------:R-:W-:Y:S01]  /*6b10*/  UMOV UR21, 0x8200490 ;  /* 0x0820049000157882 */ /* 0x000fe20000000000 */
[----:B------:R0:W-:Y:S01]  /*6b20*/  UTCHMMA tmem[UR10], gdesc[UR14], tmem[UR8], tmem[UR24], idesc[UR25], !UPT ;  /* 0x00ff180e0a0079ea */ /* 0x0001e2000f800008 */
[----:B------:R-:W-:Y:S01]  /*6b30*/  UMOV UR26, 0x0 ;  /* 0x00000000001a7882 */ /* 0x000fe20000000000 */
[----:B------:R-:W-:Y:S01]  /*6b40*/  UMOV UR27, 0x8200490 ;  /* 0x08200490001b7882 */ /* 0x000fe20000000000 */
[----:B------:R0:W-:Y:S01]  /*6b50*/  UTCHMMA tmem[UR34], gdesc[UR28], tmem[UR8], tmem[UR18], idesc[UR19], UPT ;  /* 0x00ff121c220079ea */ /* 0x0001e2000b800008 */
        /* <DEDUP_REMOVED lines=8> */
[----:B------:R-:W-:Y:S01]  /*6be0*/  UMOV UR4, UR6 ;  /* 0x0000000600047c82 */ /* 0x000fe20008000000 */
[----:B------:R-:W-:Y:S01]  /*6bf0*/  UMOV UR5, URZ ;  /* 0x000000ff00057c82 */ /* 0x000fe20008000000 */
[----:B------:R0:W-:Y:S01]  /*6c00*/  UTCHMMA tmem[UR42], gdesc[UR14], tmem[UR41], tmem[UR32], idesc[UR33], !UPT ;  /* 0x00ff200e2a0079ea */ /* 0x0001e2000f800029 */
[----:B------:R-:W-:Y:S01]  /*6c10*/  UMOV UR52, 0x0 ;  /* 0x0000000000347882 */ /* 0x000fe20000000000 */
[----:B------:R-:W-:Y:S01]  /*6c20*/  UMOV UR53, 0x8200490 ;  /* 0x0820049000357882 */ /* 0x000fe20000000000 */
[----:B------:R0:W-:Y:S01]  /*6c30*/  UTCHMMA tmem[UR43], gdesc[UR28], tmem[UR46], tmem[UR30], idesc[UR31], UPT ;  /* 0x00ff1e1c2b0079ea */ /* 0x0001e2000b80002e */
[----:B------:R-:W-:Y:S01]  /*6c40*/  UMOV UR4, UR4 ;  /* 0x0000000400047c82 */ /* 0x000fe20008000000 */
[----:B------:R0:W-:Y:S01]  /*6c50*/  UTCHMMA tmem[UR44], gdesc[UR36], tmem[UR47], tmem[UR48], idesc[UR49], UPT ;  /* 0x00ff30242c0079ea */ /* 0x0001e2000b80002f */
[----:B------:R0:W-:Y:S01]  /*6c60*/  UTCHMMA tmem[UR45], gdesc[UR38], tmem[UR50], tmem[UR52], idesc[UR53], UPT ;  /* 0x00ff34262d0079ea */ /* 0x0001e2000b800032 */
[----:B------:R0:W-:Y:S01]  /*6c70*/  UTCBAR [UR4], URZ ;  /* 0x000000ff040073e9 */ /* 0x0001e200080000ff */
[----:B------:R-:W-:Y:S01]  /*6c80*/  NOP ;  /* 0x0000000000007918 */ /* 0x000fe20000000000 */
.L_x_7:
[----:B------:R-:W-:Y:S01]  /*6c90*/  SHF.R.S32.HI R252, RZ, 0x1f, R87 ;  /* 0x0000001ffffc7819 */ /* 0x000fe20000011457 */
[----:B0-----:R-:W-:Y:S01]  /*6ca0*/  UMOV UR4, URZ ;  /* 0x000000ff00047c82 */ /* 0x001fe20008000000 */
[----:B------:R-:W-:Y:S01]  /*6cb0*/  SHF.R.S32.HI R4, RZ, 0x1f, R89 ;  /* 0x0000001fff047819 */ /* 0x000fe20000011459 */
[----:B------:R-:W-:Y:S01]  /*6cc0*/  UMOV UR14, UR13 ;  /* 0x0000000d000e7c82 */ /* 0x000fe20008000000 */
[----:B------:R-:W-:Y:S01]  /*6cd0*/  UMOV UR15, UR17 ;  /* 0x00000011000f7c82 */ /* 0x000fe20008000000 */
[----:B------:R-:W-:Y:S05]  /*6ce0*/  BRA.U !UP1, `(.L_x_8) ;  /* 0x0000002509e87547 */ /* 0x000fea000b800000 */
[----:B------:R-:W-:Y:S01]  /*6cf0*/  SHF.L.U64.HI R90, R2, 0x1, R5 ;  /* 0x00000001025a7819 */ /* 0x000fe20000010205 */
[----:B------:R-:W-:Y:S01]  /*6d00*/  UIADD3.64 UR24, UPT, UPT, UR14, 0x2, URZ ;  /* 0x000000020e187897 */ /* 0x000fe2000fffe0ff */
[----:B------:R-:W-:Y:S01]  /*6d10*/  SHF.L.U64.HI R91, R200, 0x1, R91 ;  /* 0x00000001c85b7819 */ /* 0x000fe2000001025b */
[----:B------:R-:W-:Y:S01]  /*6d20*/  UIADD3.64 UR26, UPT, UPT, UR14, 0x4, URZ ;  /* 0x000000040e1a7897 */ /* 0x000fe2000fffe0ff */
[----:B------:R-:W-:Y:S01]  /*6d30*/  SHF.L.U64.HI R92, R198, 0x1, R92 ;  /* 0x00000001c65c7819 */ /* 0x000fe2000001025c */
[----:B------:R-:W-:Y:S01]  /*6d40*/  UMOV UR13, UR7 ;  /* 0x00000007000d7c82 */ /* 0x000fe20008000000 */
[----:B------:R-:W-:Y:S01]  /*6d50*/  SHF.L.U64.HI R93, R197, 0x1, R93 ;  /* 0x00000001c55d7819 */ /* 0x000fe2000001025d */
[----:B------:R-:W-:Y:S01]  /*6d60*/  UMOV UR20, 0x1 ;  /* 0x0000000100147882 */ /* 0x000fe20000000000 */
[----:B------:R-:W-:Y:S01]  /*6d70*/  SHF.L.U64.HI R94, R194, 0x1, R94 ;  /* 0x00000001c25e7819 */ /* 0x000fe2000001025e */
[----:B------:R-:W-:Y:S01]  /*6d80*/  UMOV UR5, URZ ;  /* 0x000000ff00057c82 */ /* 0x000fe20008000000 */
[----:B------:R-:W-:Y:S01]  /*6d90*/  SHF.L.U64.HI R95, R192, 0x1, R95 ;  /* 0x00000001c05f7819 */ /* 0x000fe2000001025f */
[----:B------:R-:W-:Y:S01]  /*6da0*/  UMOV UR17, 0x40004040 ;  /* 0x4000404000117882 */ /* 0x000fe20000000000 */
[----:B------:R-:W-:-:S02]  /*6db0*/  SHF.L.U64.HI R96, R188, 0x1, R96 ;  /* 0x00000001bc607819 */ /* 0x000fc40000010260 */
[----:B------:R-:W-:Y:S02]  /*6dc0*/  SHF.L.U64.HI R97, R186, 0x1, R97 ;  /* 0x00000001ba617819 */ /* 0x000fe40000010261 */
[----:B------:R-:W-:Y:S02]  /*6dd0*/  SHF.L.U64.HI R98, R182, 0x1, R98 ;  /* 0x00000001b6627819 */ /* 0x000fe40000010262 */
[----:B------:R-:W-:Y:S02]  /*6de0*/  SHF.L.U64.HI R99, R180, 0x1, R99 ;  /* 0x00000001b4637819 */ /* 0x000fe40000010263 */
[----:B------:R-:W-:Y:S02]  /*6df0*/  SHF.L.U64.HI R100, R176, 0x1, R100 ;  /* 0x00000001b0647819 */ /* 0x000fe40000010264 */
[----:B------:R-:W-:Y:S02]  /*6e00*/  SHF.L.U64.HI R101, R174, 0x1, R101 ;  /* 0x00000001ae657819 */ /* 0x000fe40000010265 */
        /* <DEDUP_REMOVED lines=49> */
[----:B------:R-:W-:-:S07]  /*7120*/  SHF.L.U64.HI R4, R89, 0x1, R4 ;  /* 0x0000000159047819 */ /* 0x000fce0000010204 */
.L_x_11:
[----:B------:R-:W2:Y:S04]  /*7130*/  LDL R10, [R1+0x28] ;  /* 0x00002800010a7983 */ /* 0x000ea80000100800 */
[----:B------:R-:W3:Y:S04]  /*7140*/  LDL R14, [R1+0x2c] ;  /* 0x00002c00010e7983 */ /* 0x000ee80000100800 */
[----:B------:R-:W4:Y:S04]  /*7150*/  LDL R13, [R1+0x24] ;  /* 0x00002400010d7983 */ /* 0x000f280000100800 */
[----:B------:R-:W4:Y:S01]  /*7160*/  LDL R12, [R1+0xc] ;  /* 0x00000c00010c7983 */ /* 0x000f220000100800 */
[----:B------:R-:W-:-:S02]  /*7170*/  ISETP.GT.AND P5, PT, R3, 0x1, PT ;  /* 0x000000010300780c */ /* 0x000fc40003fa4270 */
[----:B------:R-:W-:Y:S01]  /*7180*/  ISETP.GT.AND P4, PT, R3, 0x2, PT ;  /* 0x000000020300780c */ /* 0x000fe20003f84270 */
[----:B------:R-:W4:Y:S01]  /*7190*/  LDL R11, [R1+0x20] ;  /* 0x00002000010b7983 */ /* 0x000f220000100800 */
[CC--:B------:R-:W-:Y:S02]  /*71a0*/  IADD3 R6, P3, PT, R2.reuse, R102.reuse, RZ ;  /* 0x0000006602067210 */ /* 0x0c0fe40007f7e0ff */
[----:B------:R-:W-:Y:S01]  /*71b0*/  LEA R8, P1, R2, R102, 0x1 ;  /* 0x0000006602087211 */ /* 0x000fe200078208ff */
[----:B------:R-:W4:Y:S01]  /*71c0*/  LDL R17, [R1+0x18] ;  /* 0x0000180001117983 */ /* 0x000f220000100800 */
[----:B------:R-:W-:Y:S01]  /*71d0*/  PRMT R4, RZ, 0x7610, R4 ;  /* 0x00007610ff047816 */ /* 0x000fe20000000004 */
[C---:B------:R-:W-:Y:S01]  /*71e0*/  IMAD.X R7, R103.reuse, 0x1, R88, P3 ;  /* 0x0000000167077824 */ /* 0x040fe200018e0658 */
[----:B------:R-:W-:Y:S01]  /*71f0*/  PRMT R33, RZ, 0x7610, R33 ;  /* 0x00007610ff217816 */ /* 0x000fe20000000021 */
[----:B------:R-:W-:Y:S01]  /*7200*/  IMAD.X R9, R103, 0x1, R90, P1 ;  /* 0x0000000167097824 */ /* 0x000fe200008e065a */
[----:B------:R-:W4:Y:S04]  /*7210*/  LDL R16, [R1+0x8] ;  /* 0x0000080001107983 */ /* 0x000f280000100800 */
[----:B------:R-:W5:Y:S04]  /*7220*/  @P5 LDG.E.U16 R4, desc[UR22][R6.64] ;  /* 0x0000001606045981 */ /* 0x000f68000c1e1500 */
[----:B------:R2:W4:Y:S01]  /*7230*/  @P4 LDG.E.U16 R33, desc[UR22][R8.64] ;  /* 0x0000001608214981 */ /* 0x000522000c1e1500 */
[----:B------:R-:W-:-:S03]  /*7240*/  ISETP.GT.AND P3, PT, R3, 0x3, PT ;  /* 0x000000030300780c */ /* 0x000fc60003f64270 */
[----:B------:R-:W4:Y:S01]  /*7250*/  LDL R15, [R1+0x14] ;  /* 0x00001400010f7983 */ /* 0x000f220000100800 */
[----:B------:R-:W-:Y:S02]  /*7260*/  PRMT R5, RZ, 0x7610, R5 ;  /* 0x00007610ff057816 */ /* 0x000fe40000000005 */
[----:B------:R-:W-:Y:S02]  /*7270*/  ISETP.GT.AND P1, PT, R3, 0x4, PT ;  /* 0x000000040300780c */ /* 0x000fe40003f24270 */
[----:B------:R-:W-:Y:S02]  /*7280*/  PRMT R31, RZ, 0x7610, R31 ;  /* 0x00007610ff1f7816 */ /* 0x000fe4000000001f */
[-C--:B--2---:R-:W-:Y:S02]  /*7290*/  LEA R8, P5, R10, R102.reuse, 0x1 ;  /* 0x000000660a087211 */ /* 0x084fe400078a08ff */
[----:B------:R-:W2:Y:S01]  /*72a0*/  LDL R10, [R1+0x1c] ;  /* 0x00001c00010a7983 */ /* 0x000ea20000100800 */
[----:B---3--:R-:W-:-:S03]  /*72b0*/  LEA R6, P6, R14, R102, 0x1 ;  /* 0x000000660e067211 */ /* 0x008fc600078c08ff */
[----:B------:R-:W3:Y:S02]  /*72c0*/  LDL R14, [R1+0x4] ;  /* 0x00000400010e7983 */ /* 0x000ee40000100800 */
[C---:B------:R-:W-:Y:S02]  /*72d0*/  IMAD.X R7, R103.reuse, 0x1, R91, P6 ;  /* 0x0000000167077824 */ /* 0x040fe400030e065b */
[----:B------:R-:W-:-:S03]  /*72e0*/  IMAD.X R9, R103, 0x1, R92, P5 ;  /* 0x0000000167097824 */ /* 0x000fc600028e065c */
[----:B------:R4:W3:Y:S04]  /*72f0*/  @P3 LDG.E.U16 R5, desc[UR22][R6.64] ;  /* 0x0000001606053981 */ /* 0x0008e8000c1e1500 */
[----:B------:R0:W3:Y:S01]  /*7300*/  @P1 LDG.E.U16 R31, desc[UR22][R8.64] ;  /* 0x00000016081f1981 */ /* 0x0000e2000c1e1500 */
[----:B----4-:R-:W-:-:S03]  /*7310*/  LEA R6, P6, R13, R102, 0x1 ;  /* 0x000000660d067211 */ /* 0x010fc600078c08ff */
[----:B------:R-:W4:Y:S01]  /*7320*/  LDL R13, [R1+0x10] ;  /* 0x00001000010d7983 */ /* 0x000f220000100800 */
[----:B0-----:R-:W-:-:S03]  /*7330*/  LEA R8, P5, R12, R102, 0x1 ;  /* 0x000000660c087211 */ /* 0x001fc600078a08ff */
[----:B------:R-:W3:Y:S01]  /*7340*/  LDL R12, [R1] ;  /* 0x00000000010c7983 */ /* 0x000ee20000100800 */
[----:B------:R-:W-:Y:S01]  /*7350*/  ISETP.GT.AND P4, PT, R3, 0x5, PT ;  /* 0x000000050300780c */ /* 0x000fe20003f84270 */
[----:B------:R-:W-:Y:S01]  /*7360*/  IMAD.X R7, R103, 0x1, R93, P6 ;  /* 0x0000000167077824 */ /* 0x000fe200030e065d */
[----:B------:R-:W-:Y:S02]  /*7370*/  PRMT R32, RZ, 0x7610, R32 ;  /* 0x00007610ff207816 */ /* 0x000fe40000000020 */
[C---:B------:R-:W-:Y:S02]  /*7380*/  ISETP.GT.AND P3, PT, R3.reuse, 0x6, PT ;  /* 0x000000060300780c */ /* 0x040fe40003f64270 */
[----:B------:R-:W-:Y:S01]  /*7390*/  ISETP.GT.AND P1, PT, R3, 0x7, PT ;  /* 0x000000070300780c */ /* 0x000fe20003f24270 */
[----:B------:R-:W-:Y:S01]  /*73a0*/  IMAD.X R9, R103, 0x1, R94, P5 ;  /* 0x0000000167097824 */ /* 0x000fe200028e065e */
[----:B------:R-:W-:-:S05]  /*73b0*/  PRMT R27, RZ, 0x7610, R27 ;  /* 0x00007610ff1b7816 */ /* 0x000fca000000001b */
[----:B------:R0:W4:Y:S01]  /*73c0*/  @P4 LDG.E.U16 R32, desc[UR22][R6.64] ;  /* 0x0000001606204981 */ /* 0x000122000c1e1500 */
[----:B------:R-:W-:Y:S02]  /*73d0*/  ISETP.GT.AND P4, PT, R3, 0x8, PT ;  /* 0x000000080300780c */ /* 0x000fe40003f84270 */
[----:B------:R-:W-:Y:S01]  /*73e0*/  PRMT R30, RZ, 0x7610, R30 ;  /* 0x00007610ff1e7816 */ /* 0x000fe2000000001e */
[----:B------:R1:W5:Y:S01]  /*73f0*/  @P3 LDG.E.U16 R27, desc[UR22][R8.64] ;  /* 0x00000016081b3981 */ /* 0x000362000c1e1500 */
[----:B0-----:R-:W-:Y:S02]  /*7400*/  LEA R6, P6, R11, R102, 0x1 ;  /* 0x000000660b067211 */ /* 0x001fe400078c08ff */
[----:B------:R-:W-:-:S03]  /*7410*/  ISETP.GT.AND P3, PT, R3, 0x9, PT ;  /* 0x000000090300780c */ /* 0x000fc60003f64270 */
[----:B------:R-:W-:Y:S01]  /*7420*/  IMAD.X R7, R103, 0x1, R95, P6 ;  /* 0x0000000167077824 */ /* 0x000fe200030e065f */
[----:B-1----:R-:W-:-:S04]  /*7430*/  PRMT R8, RZ, 0x7610, R8 ;  /* 0x00007610ff087816 */ /* 0x002fc80000000008 */
[----:B------:R0:W5:Y:S01]  /*7440*/  @P1 LDG.E.U16 R30, desc[UR22][R6.64] ;  /* 0x00000016061e1981 */ /* 0x000162000c1e1500 */
[----:B------:R-:W-:Y:S02]  /*7450*/  ISETP.GT.AND P1, PT, R3, 0xa, PT ;  /* 0x0000000a0300780c */ /* 0x000fe40003f24270 */
[----:B------:R-:W-:Y:S02]  /*7460*/  PRMT R26, RZ, 0x7610, R26 ;  /* 0x00007610ff1a7816 */ /* 0x000fe4000000001a */
[----:B0-----:R-:W-:Y:S02]  /*7470*/  LEA R6, P6, R17, R102, 0x1 ;  /* 0x0000006611067211 */ /* 0x001fe400078c08ff */
[----:B------:R-:W-:-:S03]  /*7480*/  PRMT R25, RZ, 0x7610, R25 ;  /* 0x00007610ff197816 */ /* 0x000fc60000000019 */
[----:B------:R-:W-:-:S05]  /*7490*/  IMAD.X R7, R103, 0x1, R97, P6 ;  /* 0x0000000167077824 */ /* 0x000fca00030e0661 */
[----:B------:R0:W5:Y:S01]  /*74a0*/  @P3 LDG.E.U16 R26, desc[UR22][R6.64] ;  /* 0x00000016061a3981 */ /* 0x000162000c1e1500 */
[----:B------:R-:W-:Y:S02]  /*74b0*/  ISETP.GT.AND P3, PT, R3, 0xc, PT ;  /* 0x0000000c0300780c */ /* 0x000fe40003f64270 */
[----:B------:R-:W-:Y:S02]  /*74c0*/  PRMT R9, RZ, 0x7610, R9 ;  /* 0x00007610ff097816 */ /* 0x000fe40000000009 */
[----:B0-----:R-:W-:Y:S02]  /*74d0*/  LEA R6, P6, R15, R102, 0x1 ;  /* 0x000000660f067211 */ /* 0x001fe400078c08ff */
[----:B------:R-:W-:-:S03]  /*74e0*/  PRMT R24, RZ, 0x7610, R24 ;  /* 0x00007610ff187816 */ /* 0x000fc60000000018 */
[----:B------:R-:W-:Y:S01]  /*74f0*/  IMAD.X R7, R103, 0x1, R99, P6 ;  /* 0x0000000167077824 */ /* 0x000fe200030e0663 */
[----:B------:R-:W-:Y:S02]  /*7500*/  PRMT R23, RZ, 0x7610, R23 ;  /* 0x00007610ff177816 */ /* 0x000fe40000000017 */
[----:B------:R-:W-:Y:S02]  /*7510*/  PRMT R22, RZ, 0x7610, R22 ;  /* 0x00007610ff167816 */ /* 0x000fe40000000016 */
[----:B------:R-:W-:Y:S02]  /*7520*/  PRMT R21, RZ, 0x7610, R21 ;  /* 0x00007610ff157816 */ /* 0x000fe40000000015 */
[----:B------:R-:W-:Y:S02]  /*7530*/  PRMT R20, RZ, 0x7610, R20 ;  /* 0x00007610ff147816 */ /* 0x000fe40000000014 */
[----:B------:R-:W-:Y:S02]  /*7540*/  PRMT R19, RZ, 0x7610, R19 ;  /* 0x00007610ff137816 */ /* 0x000fe40000000013 */
[----:B------:R-:W-:-:S02]  /*7550*/  PRMT R18, RZ, 0x7610, R18 ;  /* 0x00007610ff127816 */ /* 0x000fc40000000012 */
        /* <DEDUP_REMOVED lines=11> */
[----:B--2---:R-:W-:-:S05]  /*7610*/  LEA R10, P5, R10, R102, 0x1 ;  /* 0x000000660a0a7211 */ /* 0x004fca00078a08ff */
[----:B------:R-:W-:-:S05]  /*7620*/  IMAD.X R11, R103, 0x1, R96, P5 ;  /* 0x00000001670b7824 */ /* 0x000fca00028e0660 */
[----:B------:R0:W5:Y:S01]  /*7630*/  @P4 LDG.E.U16 R8, desc[UR22][R10.64] ;  /* 0x000000160a084981 */ /* 0x000162000c1e1500 */
[----:B------:R-:W-:Y:S02]  /*7640*/  ISETP.GT.AND P4, PT, R3, 0xb, PT ;  /* 0x0000000b0300780c */ /* 0x000fe40003f84270 */
[----:B0-----:R-:W-:-:S11]  /*7650*/  LEA R10, P5, R16, R102, 0x1 ;  /* 0x00000066100a7211 */ /* 0x001fd600078a08ff */
[----:B------:R-:W5:Y:S01]  /*7660*/  @P4 LDG.E.U16 R9, desc[UR22][R6.64] ;  /* 0x0000001606094981 */ /* 0x000f62000c1e1500 */
[----:B------:R-:W-:-:S05]  /*7670*/  IMAD.X R11, R103, 0x1, R98, P5 ;  /* 0x00000001670b7824 */ /* 0x000fca00028e0662 */
[----:B------:R3:W5:Y:S01]  /*7680*/  @P1 LDG.E.U16 R25, desc[UR22][R10.64] ;  /* 0x000000160a191981 */ /* 0x000762000c1e1500 */
[----:B------:R-:W-:Y:S02]  /*7690*/  ISETP.GT.AND P1, PT, R3, 0xd, PT ;  /* 0x0000000d0300780c */ /* 0x000fe40003f24270 */
[-C--:B---3--:R-:W-:Y:S02]  /*76a0*/  LEA R10, P5, R14, R102.reuse, 0x1 ;  /* 0x000000660e0a7211 */ /* 0x088fe400078a08ff */
[----:B----4-:R-:W-:-:S03]  /*76b0*/  LEA R6, P6, R13, R102, 0x1 ;  /* 0x000000660d067211 */ /* 0x010fc600078c08ff */
[----:B------:R-:W-:Y:S01]  /*76c0*/  IMAD.X R11, R103, 0x1, R100, P5 ;  /* 0x00000001670b7824 */ /* 0x000fe200028e0664 */
[----:B------:R-:W-:Y:S01]  /*76d0*/  ISETP.GT.AND P4, PT, R3, 0xe, PT ;  /* 0x0000000e0300780c */ /* 0x000fe20003f84270 */
[----:B------:R-:W-:-:S03]  /*76e0*/  IMAD.X R7, R103, 0x1, R101, P6 ;  /* 0x0000000167077824 */ /* 0x000fc600030e0665 */
[----:B------:R0:W5:Y:S01]  /*76f0*/  @P3 LDG.E.U16 R24, desc[UR22][R10.64] ;  /* 0x000000160a183981 */ /* 0x000162000c1e1500 */
[----:B------:R-:W-:Y:S02]  /*7700*/  LEA R12, P5, R12, R102, 0x1 ;  /* 0x000000660c0c7211 */ /* 0x000fe400078a08ff */
[----:B------:R-:W-:Y:S02]  /*7710*/  ISETP.GT.AND P3, PT, R3, 0xf, PT ;  /* 0x0000000f0300780c */ /* 0x000fe40003f64270 */
[----:B0-----:R-:W-:Y:S01]  /*7720*/  PRMT R10, RZ, 0x7610, R10 ;  /* 0x00007610ff0a7816 */ /* 0x001fe2000000000a */
[----:B------:R-:W-:Y:S01]  /*7730*/  IMAD.X R13, R103, 0x1, R168, P5 ;  /* 0x00000001670d7824 */ /* 0x000fe200028e06a8 */
[----:B------:R-:W-:-:S04]  /*7740*/  PRMT R11, RZ, 0x7610, R11 ;  /* 0x00007610ff0b7816 */ /* 0x000fc8000000000b */
[----:B------:R0:W5:Y:S01]  /*7750*/  @P1 LDG.E.U16 R10, desc[UR22][R6.64] ;  /* 0x00000016060a1981 */ /* 0x000162000c1e1500 */
[----:B------:R-:W-:Y:S02]  /*7760*/  ISETP.GT.AND P1, PT, R3, 0x10, PT ;  /* 0x000000100300780c */ /* 0x000fe40003f24270 */
[-C--:B------:R-:W-:Y:S01]  /*7770*/  LEA R14, P5, R41, R102.reuse, 0x1 ;  /* 0x00000066290e7211 */ /* 0x080fe200078a08ff */
[----:B------:R1:W5:Y:S01]  /*7780*/  @P4 LDG.E.U16 R11, desc[UR22][R12.64] ;  /* 0x000000160c0b4981 */ /* 0x000362000c1e1500 */
[----:B0-----:R-:W-:-:S03]  /*7790*/  LEA R6, P6, R40, R102, 0x1 ;  /* 0x0000006628067211 */ /* 0x001fc600078c08ff */
[----:B------:R-:W-:Y:S01]  /*77a0*/  IMAD.X R15, R103, 0x1, R172, P5 ;  /* 0x00000001670f7824 */ /* 0x000fe200028e06ac */
[----:B------:R-:W-:Y:S01]  /*77b0*/  ISETP.GT.AND P4, PT, R3, 0x11, PT ;  /* 0x000000110300780c */ /* 0x000fe20003f84270 */
[----:B------:R-:W-:Y:S01]  /*77c0*/  IMAD.X R7, R103, 0x1, R169, P6 ;  /* 0x0000000167077824 */ /* 0x000fe200030e06a9 */
[----:B-1----:R-:W-:-:S04]  /*77d0*/  PRMT R12, RZ, 0x7610, R12 ;  /* 0x00007610ff0c7816 */ /* 0x002fc8000000000c */
[----:B------:R0:W5:Y:S01]  /*77e0*/  @P3 LDG.E.U16 R23, desc[UR22][R6.64] ;  /* 0x0000001606173981 */ /* 0x000162000c1e1500 */
[----:B------:R-:W-:-:S03]  /*77f0*/  ISETP.GT.AND P3, PT, R3, 0x12, PT ;  /* 0x000000120300780c */ /* 0x000fc60003f64270 */
[----:B------:R1:W5:Y:S01]  /*7800*/  @P1 LDG.E.U16 R12, desc[UR22][R14.64] ;  /* 0x000000160e0c1981 */ /* 0x000362000c1e1500 */
[-C--:B0-----:R-:W-:Y:S02]  /*7810*/  LEA R6, P6, R42, R102.reuse, 0x1 ;  /* 0x000000662a067211 */ /* 0x081fe400078c08ff */
[----:B-1----:R-:W-:-:S03]  /*7820*/  LEA R14, P5, R43, R102, 0x1 ;  /* 0x000000662b0e7211 */ /* 0x002fc600078a08ff */
[----:B------:R-:W-:Y:S01]  /*7830*/  IMAD.X R7, R103, 0x1, R175, P6 ;  /* 0x0000000167077824 */ /* 0x000fe200030e06af */
[----:B------:R-:W-:Y:S02]  /*7840*/  ISETP.GT.AND P1, PT, R3, 0x13, PT ;  /* 0x000000130300780c */ /* 0x000fe40003f24270 */
[----:B------:R-:W-:Y:S01]  /*7850*/  PRMT R13, RZ, 0x7610, R13 ;  /* 0x00007610ff0d7816 */ /* 0x000fe2000000000d */
[----:B------:R-:W-:Y:S01]  /*7860*/  IMAD.X R15, R103, 0x1, R178, P5 ;  /* 0x00000001670f7824 */ /* 0x000fe200028e06b2 */
[----:B------:R0:W5:Y:S01]  /*7870*/  @P4 LDG.E.U16 R22, desc[UR22][R6.64] ;  /* 0x0000001606164981 */ /* 0x000162000c1e1500 */
[----:B------:R-:W-:-:S03]  /*7880*/  ISETP.GT.AND P4, PT, R3, 0x14, PT ;  /* 0x000000140300780c */ /* 0x000fc60003f84270 */
[----:B------:R1:W5:Y:S01]  /*7890*/  @P3 LDG.E.U16 R13, desc[UR22][R14.64] ;  /* 0x000000160e0d3981 */ /* 0x000362000c1e1500 */
[-C--:B0-----:R-:W-:Y:S02]  /*78a0*/  LEA R6, P6, R44, R102.reuse, 0x1 ;  /* 0x000000662c067211 */ /* 0x081fe400078c08ff */
[----:B-1----:R-:W-:-:S03]  /*78b0*/  LEA R14, P5, R45, R102, 0x1 ;  /* 0x000000662d0e7211 */ /* 0x002fc600078a08ff */
[----:B------:R-:W-:Y:S01]  /*78c0*/  IMAD.X R7, R103, 0x1, R181, P6 ;  /* 0x0000000167077824 */ /* 0x000fe200030e06b5 */
[----:B------:R-:W-:Y:S01]  /*78d0*/  ISETP.GT.AND P3, PT, R3, 0x15, PT ;  /* 0x000000150300780c */ /* 0x000fe20003f64270 */
[----:B------:R-:W-:-:S03]  /*78e0*/  IMAD.X R15, R103, 0x1, R184, P5 ;  /* 0x00000001670f7824 */ /* 0x000fc600028e06b8 */
[----:B------:R0:W5:Y:S01]  /*78f0*/  @P1 LDG.E.U16 R21, desc[UR22][R6.64] ;  /* 0x0000001606151981 */ /* 0x000162000c1e1500 */
[----:B------:R-:W-:-:S03]  /*7900*/  ISETP.GT.AND P1, PT, R3, 0x16, PT ;  /* 0x000000160300780c */ /* 0x000fc60003f24270 */
[----:B------:R1:W5:Y:S01]  /*7910*/  @P4 LDG.E.U16 R20, desc[UR22][R14.64] ;  /* 0x000000160e144981 */ /* 0x000362000c1e1500 */
[----:B0-----:R-:W-:Y:S02]  /*7920*/  LEA R6, P6, R46, R102, 0x1 ;  /* 0x000000662e067211 */ /* 0x001fe400078c08ff */
[----:B-1----:R-:W-:-:S03]  /*7930*/  PRMT R14, RZ, 0x7610, R14 ;  /* 0x00007610ff0e7816 */ /* 0x002fc6000000000e */
[----:B------:R-:W-:Y:S01]  /*7940*/  IMAD.X R7, R103, 0x1, R187, P6 ;  /* 0x0000000167077824 */ /* 0x000fe200030e06bb */
[-C--:B------:R-:W-:Y:S02]  /*7950*/  LEA R16, P5, R47, R102.reuse, 0x1 ;  /* 0x000000662f107211 */ /* 0x080fe400078a08ff */
[----:B------:R-:W-:Y:S02]  /*7960*/  ISETP.GT.AND P4, PT, R3, 0x17, PT ;  /* 0x000000170300780c */ /* 0x000fe40003f84270 */
[----:B------:R0:W5:Y:S01]  /*7970*/  @P3 LDG.E.U16 R14, desc[UR22][R6.64] ;  /* 0x00000016060e3981 */ /* 0x000162000c1e1500 */
[----:B------:R-:W-:Y:S01]  /*7980*/  IMAD.X R17, R103, 0x1, R190, P5 ;  /* 0x0000000167117824 */ /* 0x000fe200028e06be */
[----:B------:R-:W-:Y:S02]  /*7990*/  ISETP.GT.AND P3, PT, R3, 0x18, PT ;  /* 0x000000180300780c */ /* 0x000fe40003f64270 */
[----:B------:R-:W-:Y:S02]  /*79a0*/  PRMT R15, RZ, 0x7610, R15 ;  /* 0x00007610ff0f7816 */ /* 0x000fe4000000000f */
[-C--:B0-----:R-:W-:Y:S01]  /*79b0*/  LEA R6, P6, R48, R102.reuse, 0x1 ;  /* 0x0000006630067211 */ /* 0x081fe200078c08ff */
[----:B------:R0:W5:Y:S01]  /*79c0*/  @P1 LDG.E.U16 R19, desc[UR22][R16.64] ;  /* 0x0000001610131981 */ /* 0x000162000c1e1500 */
[----:B------:R-:W-:-:S03]  /*79d0*/  LEA R28, P5, R49, R102, 0x1 ;  /* 0x00000066311c7211 */ /* 0x000fc600078a08ff */
[----:B------:R-:W-:Y:S01]  /*79e0*/  IMAD.X R7, R103, 0x1, R193, P6 ;  /* 0x0000000167077824 */ /* 0x000fe200030e06c1 */
[----:B------:R-:W-:Y:S01]  /*79f0*/  ISETP.GT.AND P1, PT, R3, 0x19, PT ;  /* 0x000000190300780c */ /* 0x000fe20003f24270 */
[----:B------:R-:W-:-:S03]  /*7a00*/  IMAD.X R29, R103, 0x1, R196, P5 ;  /* 0x00000001671d7824 */ /* 0x000fc600028e06c4 */
[----:B------:R1:W5:Y:S01]  /*7a10*/  @P4 LDG.E.U16 R15, desc[UR22][R6.64] ;  /* 0x00000016060f4981 */ /* 0x000362000c1e1500 */
[----:B0-----:R-:W-:Y:S02]  /*7a20*/  PRMT R16, RZ, 0x7610, R16 ;  /* 0x00007610ff107816 */ /* 0x001fe40000000010 */
[----:B------:R-:W-:-:S04]  /*7a30*/  ISETP.GT.AND P4, PT, R3, 0x1a, PT ;  /* 0x0000001a0300780c */ /* 0x000fc80003f84270 */
[----:B------:R0:W5:Y:S01]  /*7a40*/  @P3 LDG.E.U16 R16, desc[UR22][R28.64] ;  /* 0x000000161c103981 */ /* 0x000162000c1e1500 */
[----:B-1----:R-:W-:Y:S02]  /*7a50*/  LEA R6, P6, R50, R102, 0x1 ;  /* 0x0000006632067211 */ /* 0x002fe400078c08ff */
[----:B------:R-:W-:-:S03]  /*7a60*/  ISETP.GT.AND P3, PT, R3, 0x1b, PT ;  /* 0x0000001b0300780c */ /* 0x000fc60003f64270 */
[----:B------:R-:W-:Y:S01]  /*7a70*/  IMAD.X R7, R103, 0x1, R199, P6 ;  /* 0x0000000167077824 */ /* 0x000fe200030e06c7 */
[----:B0-----:R-:W-:Y:S02]  /*7a80*/  LEA R28, P5, R51, R102, 0x1 ;  /* 0x00000066331c7211 */ /* 0x001fe400078a08ff */
[----:B------:R-:W-:Y:S02]  /*7a90*/  PRMT R17, RZ, 0x7610, R17 ;  /* 0x00007610ff117816 */ /* 0x000fe40000000011 */
[----:B------:R0:W5:Y:S01]  /*7aa0*/  @P1 LDG.E.U16 R18, desc[UR22][R6.64] ;  /* 0x0000001606121981 */ /* 0x000162000c1e1500 */
[----:B------:R-:W-:Y:S01]  /*7ab0*/  IMAD.X R29, R103, 0x1, R202, P5 ;  /* 0x00000001671d7824 */ /* 0x000fe200028e06ca */
[----:B------:R-:W-:-:S04]  /*7ac0*/  ISETP.GT.AND P1, PT, R3, 0x1c, PT ;  /* 0x0000001c0300780c */ /* 0x000fc80003f24270 */
[----:B------:R1:W5:Y:S01]  /*7ad0*/  @P4 LDG.E.U16 R17, desc[UR22][R28.64] ;  /* 0x000000161c114981 */ /* 0x000362000c1e1500 */
[----:B0-----:R-:W-:Y:S02]  /*7ae0*/  LEA R6, P6, R52, R102, 0x1 ;  /* 0x0000006634067211 */ /* 0x001fe400078c08ff */
[----:B------:R-:W-:-:S03]  /*7af0*/  ISETP.GT.AND P4, PT, R3, 0x1d, PT ;  /* 0x0000001d0300780c */ /* 0x000fc60003f84270 */
[----:B------:R-:W-:Y:S01]  /*7b00*/  IMAD.X R7, R103, 0x1, R205, P6 ;  /* 0x0000000167077824 */ /* 0x000fe200030e06cd */
[----:B-1----:R-:W-:-:S04]  /*7b10*/  LEA R28, P5, R53, R102, 0x1 ;  /* 0x00000066351c7211 */ /* 0x002fc800078a08ff */
        /* <DEDUP_REMOVED lines=39> */
[-C--:B-1----:R-:W-:Y:S02]  /*7d90*/  LEA R28, P5, R63, R102.reuse, 0x1 ;  /* 0x000000663f1c7211 */ /* 0x082fe400078a08ff */
[----:B------:R-:W-:Y:S02]  /*7da0*/  PRMT R182, RZ, 0x7610, R182 ;  /* 0x00007610ffb67816 */ /* 0x000fe400000000b6 */
[----:B------:R0:W5:Y:S01]  /*7db0*/  @P1 LDG.E.U16 R183, desc[UR22][R6.64] ;  /* 0x0000001606b71981 */ /* 0x000162000c1e1500 */
[----:B------:R-:W-:Y:S01]  /*7dc0*/  IMAD.X R29, R103, 0x1, R228, P5 ;  /* 0x00000001671d7824 */ /* 0x000fe200028e06e4 */
[----:B------:R-:W-:Y:S02]  /*7dd0*/  ISETP.GT.AND P1, PT, R3, 0x28, PT ;  /* 0x000000280300780c */ /* 0x000fe40003f24270 */
[----:B------:R-:W-:Y:S02]  /*7de0*/  PRMT R186, RZ, 0x7610, R186 ;  /* 0x00007610ffba7816 */ /* 0x000fe400000000ba */
[----:B------:R1:W5:Y:S01]  /*7df0*/  @P4 LDG.E.U16 R182, desc[UR22][R28.64] ;  /* 0x000000161cb64981 */ /* 0x000362000c1e1500 */
[----:B0-----:R-:W-:-:S02]  /*7e00*/  LEA R6, P6, R64, R102, 0x1 ;  /* 0x0000006640067211 */ /* 0x001fc400078c08ff */
        /* <DEDUP_REMOVED lines=62> */
[----:B-1----:R-:W-:Y:S02]  /*81f0*/  LEA R28, P5, R77, R102, 0x1 ;  /* 0x000000664d1c7211 */ /* 0x002fe400078a08ff */
[----:B------:R-:W-:Y:S02]  /*8200*/  PRMT R203, RZ, 0x7610, R203 ;  /* 0x00007610ffcb7816 */ /* 0x000fe400000000cb */
[----:B------:R0:W5:Y:S01]  /*8210*/  @P3 LDG.E.U16 R204, desc[UR22][R6.64] ;  /* 0x0000001606cc3981 */ /* 0x000162000c1e1500 */
[----:B------:R-:W-:Y:S01]  /*8220*/  IMAD.X R29, R103, 0x1, R242, P5 ;  /* 0x00000001671d7824 */ /* 0x000fe200028e06f2 */
[----:B------:R-:W-:-:S04]  /*8230*/  PRMT R207, RZ, 0x7610, R207 ;  /* 0x00007610ffcf7816 */ /* 0x000fc800000000cf */
[----:B------:R1:W5:Y:S01]  /*8240*/  @P1 LDG.E.U16 R203, desc[UR22][R28.64] ;  /* 0x000000161ccb1981 */ /* 0x000362000c1e1500 */
[----:B0-----:R-:W-:-:S05]  /*8250*/  LEA R6, P3, R78, R102, 0x1 ;  /* 0x000000664e067211 */ /* 0x001fca00078608ff */
[----:B------:R-:W-:Y:S01]  /*8260*/  IMAD.X R7, R103, 0x1, R243, P3 ;  /* 0x0000000167077824 */ /* 0x000fe200018e06f3 */
[-C--:B-1----:R-:W-:Y:S02]  /*8270*/  LEA R28, P1, R79, R102.reuse, 0x1 ;  /* 0x000000664f1c7211 */ /* 0x082fe400078208ff */
[----:B------:R-:W-:Y:S02]  /*8280*/  ISETP.GT.AND P3, PT, R3, 0x37, PT ;  /* 0x000000370300780c */ /* 0x000fe40003f64270 */
[----:B------:R0:W5:Y:S01]  /*8290*/  @P4 LDG.E.U16 R207, desc[UR22][R6.64] ;  /* 0x0000001606cf4981 */ /* 0x000162000c1e1500 */
[----:B------:R-:W-:Y:S01]  /*82a0*/  IMAD.X R29, R103, 0x1, R244, P1 ;  /* 0x00000001671d7824 */ /* 0x000fe200008e06f4 */
[----:B------:R-:W-:Y:S02]  /*82b0*/  PRMT R210, RZ, 0x7610, R210 ;  /* 0x00007610ffd27816 */ /* 0x000fe400000000d2 */
[----:B0-----:R-:W-:-:S05]  /*82c0*/  LEA R6, P1, R80, R102, 0x1 ;  /* 0x0000006650067211 */ /* 0x001fca00078208ff */
[----:B------:R-:W-:-:S05]  /*82d0*/  IMAD.X R7, R103, 0x1, R245, P1 ;  /* 0x0000000167077824 */ /* 0x000fca00008e06f5 */
[----:B------:R0:W5:Y:S01]  /*82e0*/  @P3 LDG.E.U16 R210, desc[UR22][R6.64] ;  /* 0x0000001606d23981 */ /* 0x000162000c1e1500 */
[----:B------:R-:W-:Y:S02]  /*82f0*/  ISETP.GT.AND P3, PT, R3, 0x38, PT ;  /* 0x000000380300780c */ /* 0x000fe40003f64270 */
        /* <DEDUP_REMOVED lines=24> */
[C---:B------:R-:W-:Y:S02]  /*8480*/  ISETP.GT.AND P3, PT, R3.reuse, 0x3d, PT ;  /* 0x0000003d0300780c */ /* 0x040fe40003f64270 */
[----:B------:R-:W-:Y:S02]  /*8490*/  PRMT R219, RZ, 0x7610, R219 ;  /* 0x00007610ffdb7816 */ /* 0x000fe400000000db */
[----:B0-----:R-:W-:Y:S02]  /*84a0*/  LEA R6, P1, R86, R102, 0x1 ;  /* 0x0000006656067211 */ /* 0x001fe400078208ff */
[----:B------:R-:W-:-:S03]  /*84b0*/  ISETP.GT.AND P5, PT, R3, 0x36, PT ;  /* 0x000000360300780c */ /* 0x000fc60003fa4270 */
[----:B------:R-:W-:Y:S01]  /*84c0*/  IMAD.X R7, R103, 0x1, R251, P1 ;  /* 0x0000000167077824 */ /* 0x000fe200008e06fb */
[----:B------:R-:W-:-:S04]  /*84d0*/  PRMT R208, RZ, 0x7610, R208 ;  /* 0x00007610ffd07816 */ /* 0x000fc800000000d0 */
[----:B------:R0:W5:Y:S01]  /*84e0*/  @P3 LDG.E.U16 R219, desc[UR22][R6.64] ;  /* 0x0000001606db3981 */ /* 0x000162000c1e1500 */
[----:B------:R-:W-:Y:S02]  /*84f0*/  ISETP.GT.AND P3, PT, R3, 0x3e, PT ;  /* 0x0000003e0300780c */ /* 0x000fe40003f64270 */
[----:B------:R-:W-:Y:S02]  /*8500*/  PRMT R220, RZ, 0x7610, R220 ;  /* 0x00007610ffdc7816 */ /* 0x000fe400000000dc */
[----:B------:R1:W5:Y:S01]  /*8510*/  @P5 LDG.E.U16 R208, desc[UR22][R28.64] ;  /* 0x000000161cd05981 */ /* 0x000362000c1e1500 */
[----:B0-----:R-:W-:Y:S02]  /*8520*/  LEA R6, P1, R87, R102, 0x1 ;  /* 0x0000006657067211 */ /* 0x001fe400078208ff */
[----:B------:R-:W-:-:S03]  /*8530*/  ISETP.GT.AND P4, PT, R3, 0x3f, PT ;  /* 0x0000003f0300780c */ /* 0x000fc60003f84270 */
[----:B------:R-:W-:Y:S01]  /*8540*/  IMAD.X R7, R103, 0x1, R252, P1 ;  /* 0x0000000167077824 */ /* 0x000fe200008e06fc */
[----:B-1----:R-:W-:Y:S02]  /*8550*/  SHF.R.S32.HI R29, RZ, 0x1f, R89 ;  /* 0x0000001fff1d7819 */ /* 0x002fe40000011459 */
[----:B------:R-:W-:Y:S02]  /*8560*/  ISETP.GT.AND P1, PT, R3, RZ, PT ;  /* 0x000000ff0300720c */ /* 0x000fe40003f24270 */
[----:B------:R0:W5:Y:S01]  /*8570*/  @P3 LDG.E.U16 R220, desc[UR22][R6.64] ;  /* 0x0000001606dc3981 */ /* 0x000162000c1e1500 */
[C---:B------:R-:W-:Y:S02]  /*8580*/  SHF.L.U64.HI R29, R89.reuse, 0x1, R29 ;  /* 0x00000001591d7819 */ /* 0x040fe4000001021d */
[----:B------:R-:W-:Y:S02]  /*8590*/  PRMT R222, RZ, 0x7610, R222 ;  /* 0x00007610ffde7816 */ /* 0x000fe400000000de */
[----:B0-----:R-:W-:-:S05]  /*85a0*/  LEA R6, P3, R89, R102, 0x1 ;  /* 0x0000006659067211 */ /* 0x001fca00078608ff */
[----:B------:R-:W-:Y:S01]  /*85b0*/  IMAD.X R7, R103, 0x1, R29, P3 ;  /* 0x0000000167077824 */ /* 0x000fe200018e061d */
[----:B------:R-:W-:Y:S01]  /*85c0*/  PRMT R223, RZ, 0x7610, R223 ;  /* 0x00007610ffdf7816 */ /* 0x000fe200000000df */
[----:B------:R-:W-:-:S03]  /*85d0*/  USHF.L.U32 UR4, UR4, 0x1f, URZ ;  /* 0x0000001f04047899 */ /* 0x000fc600080006ff */
[----:B------:R0:W5:Y:S02]  /*85e0*/  @P4 LDG.E.U16 R222, desc[UR22][R6.64] ;  /* 0x0000001606de4981 */ /* 0x000164000c1e1500 */
[----:B0-----:R-:W-:Y:S02]  /*85f0*/  @P1 IMAD.MOV.U32 R6, RZ, RZ, R102 ;  /* 0x000000ffff061224 */ /* 0x001fe400078e0066 */
[----:B------:R-:W-:-:S05]  /*8600*/  @P1 IMAD.MOV.U32 R7, RZ, RZ, R103 ;  /* 0x000000ffff071224 */ /* 0x000fca00078e0067 */
[----:B------:R0:W5:Y:S02]  /*8610*/  @P1 LDG.E.U16 R223, desc[UR22][R6.64] ;  /* 0x0000001606df1981 */ /* 0x000164000c1e1500 */
[----:B0-----:R-:W-:-:S04]  /*8620*/  IMAD.U32 R7, RZ, RZ, UR4 ;  /* 0x00000004ff077e24 */ /* 0x001fc8000f8e00ff */
[----:B------:R-:W0:Y:S01]  /*8630*/  SYNCS.PHASECHK.TRANS64.TRYWAIT P1, [UR6], R7 ;  /* 0x00000007ff0075a7 */ /* 0x000e220008021106 */
[----:B------:R-:W-:Y:S02]  /*8640*/  PRMT R5, R33, 0x5410, R5 ;  /* 0x0000541021057816 */ /* 0x000fe40000000005 */
[----:B------:R-:W-:Y:S01]  /*8650*/  PRMT R6, R31, 0x5410, R32 ;  /* 0x000054101f067816 */ /* 0x000fe20000000020 */
[----:B0-----:R-:W-:Y:S06]  /*8660*/  @!P1 BRA `(.L_x_9) ;  /* 0x0000005000449947 */ /* 0x001fec0003800000 */
.L_x_17:
[----:B-----5:R-:W-:Y:S01]  /*8670*/  PRMT R16, R16, 0x5410, R18 ;  /* 0x0000541010107816 */ /* 0x020fe20000000012 */
[----:B------:R-:W-:Y:S01]  /*8680*/  IMAD.WIDE R108, R39, 0x2, R108 ;  /* 0x00000002276c7825 */ /* 0x000fe200078e026c */
[----:B------:R-:W-:Y:S02]  /*8690*/  PRMT R18, R34, 0x5410, R171 ;  /* 0x0000541022127816 */ /* 0x000fe400000000ab */
[----:B------:R-:W0:Y:S01]  /*86a0*/  S2R R171, SR_TID.X ;  /* 0x0000000000ab7919 */ /* 0x000e220000002100 */
[----:B------:R-:W-:Y:S01]  /*86b0*/  PRMT R7, R27, 0x5410, R30 ;  /* 0x000054101b077816 */ /* 0x000fe2000000001e */
[----:B------:R-:W-:Y:S01]  /*86c0*/  IMAD.WIDE R110, R39, 0x2, R110 ;  /* 0x00000002276e7825 */ /* 0x000fe200078e026e */
[----:B------:R-:W-:Y:S02]  /*86d0*/  PRMT R8, R8, 0x5410, R26 ;  /* 0x0000541008087816 */ /* 0x000fe4000000001a */
[----:B------:R-:W-:Y:S01]  /*86e0*/  PRMT R9, R25, 0x5410, R9 ;  /* 0x0000541019097816 */ /* 0x000fe20000000009 */
[----:B------:R-:W-:Y:S01]  /*86f0*/  IMAD.WIDE R114, R39, 0x2, R114 ;  /* 0x0000000227727825 */ /* 0x000fe200078e0272 */
[----:B------:R-:W-:-:S02]  /*8700*/  PRMT R10, R24, 0x5410, R10 ;  /* 0x00005410180a7816 */ /* 0x000fc4000000000a */
[----:B------:R-:W-:Y:S01]  /*8710*/  PRMT R11, R11, 0x5410, R23 ;  /* 0x000054100b0b7816 */ /* 0x000fe20000000017 */
[----:B------:R-:W-:Y:S01]  /*8720*/  IMAD.WIDE R118, R39, 0x2, R118 ;  /* 0x0000000227767825 */ /* 0x000fe200078e0276 */
[----:B------:R-:W-:Y:S02]  /*8730*/  PRMT R12, R12, 0x5410, R22 ;  /* 0x000054100c0c7816 */ /* 0x000fe40000000016 */
        /* <DEDUP_REMOVED lines=33> */
[----:B0-----:R-:W-:Y:S01]  /*8950*/  LOP3.LUT R171, R171, 0x3f, RZ, 0xc0, !PT ;  /* 0x0000003fabab7812 */ /* 0x001fe200078ec0ff */
[----:B------:R-:W-:Y:S01]  /*8960*/  IMAD.WIDE R166, R39, 0x2, R166 ;  /* 0x0000000227a67825 */ /* 0x000fe200078e02a6 */
[----:B------:R0:W-:Y:S01]  /*8970*/  STTM.x32 tmem[UR12], R4 ;  /* 0x00000004000079ed */ /* 0x0001e200082c000c */
[----:B------:R-:W1:Y:S01]  /*8980*/  FENCE.VIEW.ASYNC.T ;  /* 0x00000000000073c6 */ /* 0x000e620000000200 */
[----:B------:R-:W-:Y:S01]  /*8990*/  ISETP.GE.AND P1, PT, R171, R3, PT ;  /* 0x00000003ab00720c */ /* 0x000fe20003f26270 */
[----:B------:R-:W-:-:S04]  /*89a0*/  IMAD.WIDE R106, R39, 0x2, R106 ;  /* 0x00000002276a7825 */ /* 0x000fc800078e026a */
        /* <DEDUP_REMOVED lines=14> */
[----:B------:R-:W-:Y:S01]  /*8a90*/  IMAD.WIDE R104, R39, 0x2, R104 ;  /* 0x0000000227687825 */ /* 0x000fe200078e0268 */
[----:B0-----:R-:W-:Y:S01]  /*8aa0*/  PRMT R4, RZ, 0x7610, R4 ;  /* 0x00007610ff047816 */ /* 0x001fe20000000004 */
[----:B-1----:R-:W-:Y:S01]  /*8ab0*/  BAR.SYNC.DEFER_BLOCKING 0x0 ;  /* 0x0000000000007b1d */ /* 0x002fe20000010000 */
        /* <DEDUP_REMOVED lines=11> */
[----:B------:R-:W-:Y:S01]  /*8b70*/  PRMT R28, RZ, 0x7610, R28 ;  /* 0x00007610ff1c7816 */ /* 0x000fe2000000001c */
[----:B------:R-:W2:Y:S01]  /*8b80*/  @!P1 LDG.E.U16 R4, desc[UR22][R166.64] ;  /* 0x00000016a6049981 */ /* 0x000ea2000c1e1500 */
[----:B------:R-:W-:Y:S02]  /*8b90*/  PRMT R30, RZ, 0x7610, R30 ;  /* 0x00007610ff1e7816 */ /* 0x000fe4000000001e */
[----:B------:R-:W-:Y:S01]  /*8ba0*/  PRMT R32, RZ, 0x7610, R32 ;  /* 0x00007610ff207816 */ /* 0x000fe20000000020 */
[----:B------:R-:W3:Y:S01]  /*8bb0*/  @!P1 LDG.E.U16 R6, desc[UR22][R162.64] ;  /* 0x00000016a2069981 */ /* 0x000ee2000c1e1500 */
[----:B------:R-:W-:Y:S02]  /*8bc0*/  PRMT R34, RZ, 0x7610, R34 ;  /* 0x00007610ff227816 */ /* 0x000fe40000000022 */
[----:B------:R-:W-:Y:S01]  /*8bd0*/  PRMT R5, RZ, 0x7610, R5 ;  /* 0x00007610ff057816 */ /* 0x000fe20000000005 */
[----:B------:R-:W4:Y:S01]  /*8be0*/  @!P1 LDG.E.U16 R8, desc[UR22][R158.64] ;  /* 0x000000169e089981 */ /* 0x000f22000c1e1500 */
[----:B------:R-:W-:-:S02]  /*8bf0*/  PRMT R7, RZ, 0x7610, R7 ;  /* 0x00007610ff077816 */ /* 0x000fc40000000007 */
[----:B------:R-:W-:Y:S01]  /*8c00*/  PRMT R9, RZ, 0x7610, R9 ;  /* 0x00007610ff097816 */ /* 0x000fe20000000009 */
[----:B------:R-:W4:Y:S01]  /*8c10*/  @!P1 LDG.E.U16 R10, desc[UR22][R154.64] ;  /* 0x000000169a0a9981 */ /* 0x000f22000c1e1500 */
[----:B------:R-:W-:Y:S02]  /*8c20*/  PRMT R11, RZ, 0x7610, R11 ;  /* 0x00007610ff0b7816 */ /* 0x000fe4000000000b */
[----:B------:R-:W-:Y:S01]  /*8c30*/  PRMT R13, RZ, 0x7610, R13 ;  /* 0x00007610ff0d7816 */ /* 0x000fe2000000000d */
[----:B------:R-:W4:Y:S01]  /*8c40*/  @!P1 LDG.E.U16 R12, desc[UR22][R150.64] ;  /* 0x00000016960c9981 */ /* 0x000f22000c1e1500 */
        /* <DEDUP_REMOVED lines=15> */
[----:B------:R-:W-:-:S03]  /*8d40*/  PRMT R35, RZ, 0x7610, R35 ;  /* 0x00007610ff237816 */ /* 0x000fc60000000023 */
[----:B------:R-:W4:Y:S04]  /*8d50*/  @!P1 LDG.E.U16 R24, desc[UR22][R126.64] ;  /* 0x000000167e189981 */ /* 0x000f28000c1e1500 */
        /* <DEDUP_REMOVED lines=20> */
[----:B------:R-:W4:Y:S01]  /*8ea0*/  @!P1 LDG.E.U16 R35, desc[UR22][R104.64] ;  /* 0x0000001668239981 */ /* 0x000f22000c1e1500 */
[----:B------:R-:W-:Y:S01]  /*8eb0*/  BAR.SYNC.DEFER_BLOCKING 0x0 ;  /* 0x0000000000007b1d */ /* 0x000fe20000010000 */
[----:B------:R-:W-:-:S04]  /*8ec0*/  ULEA UR6, UR20, UR9, 0x3 ;  /* 0x0000000914067291 */ /* 0x000fc8000f8e18ff */
[----:B------:R-:W-:Y:S01]  /*8ed0*/  UIADD3 UR6, UPT, UPT, UR6, 0x8000, URZ ;  /* 0x0000800006067890 */ /* 0x000fe2000fffe0ff */
[----:B--2---:R0:W-:Y:S04]  /*8ee0*/  STS.U16 [R37+UR9+0x4000], R4 ;  /* 0x0040000425007988 */ /* 0x0041e80008000409 */
[----:B---3--:R0:W-:Y:S04]  /*8ef0*/  STS.U16 [R37+UR9+0x4400], R6 ;  /* 0x0044000625007988 */ /* 0x0081e80008000409 */
[----:B----4-:R0:W-:Y:S04]  /*8f00*/  STS.U16 [R37+UR9+0x4800], R8 ;  /* 0x0048000825007988 */ /* 0x0101e80008000409 */
        /* <DEDUP_REMOVED lines=30> */
[----:B-1----:R-:W1:Y:S02]  /*90f0*/  FENCE.VIEW.ASYNC.S ;  /* 0x00000000000073c6 */ /* 0x002e640000000000 */
[----:B-1----:R-:W-:Y:S06]  /*9100*/  BAR.SYNC.DEFER_BLOCKING 0x0 ;  /* 0x0000000000007b1d */ /* 0x002fec0000010000 */
[----:B------:R-:W-:Y:S05]  /*9110*/  @P0 BRA `(.L_x_10) ;  /* 0x00000000009c0947 */ /* 0x000fea0003800000 */
[----:B------:R-:W-:Y:S02]  /*9120*/  UIADD3 UR21, UPT, UPT, UR8, 0x108, URZ ;  /* 0x0000010808157890 */ /* 0x000fe4000fffe0ff */
[----:B------:R-:W-:Y:S02]  /*9130*/  UIADD3 UR30, UPT, UPT, UR8, 0x110, URZ ;  /* 0x00000110081e7890 */ /* 0x000fe4000fffe0ff */
[----:B------:R-:W-:Y:S02]  /*9140*/  UIADD3 UR31, UPT, UPT, UR8, 0x118, URZ ;  /* 0x00000118081f7890 */ /* 0x000fe4000fffe0ff */
[----:B------:R-:W-:Y:S02]  /*9150*/  UIADD3 UR36, UPT, UPT, UR8, 0x80, URZ ;  /* 0x0000008008247890 */ /* 0x000fe4000fffe0ff */
        /* <DEDUP_REMOVED lines=8> */
[----:B------:R1:W-:Y:S01]  /*91e0*/  UTCHMMA tmem[UR10], gdesc[UR16], tmem[UR8], tmem[UR18], idesc[UR19], UPT ;  /* 0x00ff12100a0079ea */ /* 0x0003e2000b800008 */
[----:B------:R-:W-:Y:S01]  /*91f0*/  UIADD3 UR49, UPT, UPT, UR8, 0x138, URZ ;  /* 0x0000013808317890 */ /* 0x000fe2000fffe0ff */
[----:B------:R-:W-:Y:S01]  /*9200*/  UMOV UR28, 0x0 ;  /* 0x00000000001c7882 */ /* 0x000fe20000000000 */
[----:B------:R-:W-:Y:S01]  /*9210*/  UMOV UR29, 0x8200490 ;  /* 0x08200490001d7882 */ /* 0x000fe20000000000 */
[----:B------:R-:W-:Y:S01]  /*9220*/  UMOV UR32, 0x0 ;  /* 0x0000000000207882 */ /* 0x000fe20000000000 */
[----:B------:R-:W-:Y:S01]  /*9230*/  UMOV UR33, 0x8200490 ;  /* 0x0820049000217882 */ /* 0x000fe20000000000 */
        /* <DEDUP_REMOVED lines=11> */
[----:B------:R-:W-:Y:S01]  /*92f0*/  UMOV UR7, URZ ;  /* 0x000000ff00077c82 */ /* 0x000fe20008000000 */
[----:B------:R1:W-:Y:S01]  /*9300*/  UTCHMMA tmem[UR37], gdesc[UR16], tmem[UR36], tmem[UR38], idesc[UR39], UPT ;  /* 0x00ff2610250079ea */ /* 0x0003e2000b800024 */
        /* <DEDUP_REMOVED lines=8> */
.L_x_10:
[----:B------:R-:W-:Y:S01]  /*9390*/  UIADD3 UR20, UPT, UPT, UR20, 0x1, URZ ;  /* 0x0000000114147890 */ /* 0x000fe2000fffe0ff */
[----:B0-----:R-:W-:Y:S01]  /*93a0*/  IMAD.MOV.U32 R4, RZ, RZ, R102 ;  /* 0x000000ffff047224 */ /* 0x001fe200078e0066 */
[----:B------:R-:W-:Y:S01]  /*93b0*/  UIADD3 UR13, UPT, UPT, UR13, -0x1, URZ ;  /* 0xffffffff0d0d7890 */ /* 0x000fe2000fffe0ff */
[----:B------:R-:W-:Y:S01]  /*93c0*/  IMAD.MOV.U32 R5, RZ, RZ, R103 ;  /* 0x000000ffff057224 */ /* 0x000fe200078e0067 */
[----:B------:R-:W-:Y:S01]  /*93d0*/  UISETP.GT.AND UP1, UPT, UR20, 0x1, UPT ;  /* 0x000000011400788c */ /* 0x000fe2000bf24270 */
[----:B------:R-:W-:Y:S02]  /*93e0*/  VIADD R3, R3, 0xffffffc0 ;  /* 0xffffffc003037836 */ /* 0x000fe40000000000 */
[----:B------:R-:W-:Y:S01]  /*93f0*/  IMAD.WIDE R4, R36, 0x2, R4 ;  /* 0x0000000224047825 */ /* 0x000fe200078e0204 */
[----:B-1----:R-:W-:Y:S02]  /*9400*/  USEL UR4, URZ, 0x1, !UP1 ;  /* 0x00000001ff047887 */ /* 0x002fe4000c800000 */
[----:B------:R-:W-:Y:S01]  /*9410*/  USEL UR20, UR20, URZ, !UP1 ;  /* 0x000000ff14147287 */ /* 0x000fe2000c800000 */
[----:B------:R-:W-:Y:S01]  /*9420*/  IMAD.MOV.U32 R102, RZ, RZ, R4 ;  /* 0x000000ffff667224 */ /* 0x000fe200078e0004 */
[----:B------:R-:W-:Y:S01]  /*9430*/  UISETP.NE.U32.AND UP1, UPT, UR13, URZ, UPT ;  /* 0x000000ff0d00728c */ /* 0x000fe2000bf25070 */
[----:B------:R-:W-:Y:S01]  /*9440*/  IMAD.MOV.U32 R103, RZ, RZ, R5 ;  /* 0x000000ffff677224 */ /* 0x000fe200078e0005 */
[----:B------:R-:W-:-:S03]  /*9450*/  ULOP3.LUT UR7, UR5, UR4, URZ, 0x3c, !UPT ;  /* 0x0000000405077292 */ /* 0x000fc6000f8e3cff */
[----:B------:R-:W-:-:S04]  /*9460*/  UMOV UR4, UR5 ;  /* 0x0000000500047c82 */ /* 0x000fc80008000000 */
[----:B------:R-:W-:Y:S01]  /*9470*/  UMOV UR5, UR7 ;  /* 0x0000000700057c82 */ /* 0x000fe20008000000 */
[----:B------:R-:W-:Y:S05]  /*9480*/  BRA.U UP1, `(.L_x_11) ;  /* 0xffffffdd01287547 */ /* 0x000fea000b83ffff */
.L_x_8:
[----:B------:R-:W2:Y:S01]  /*9490*/  LDL.LU R4, [R1+0x34] ;  /* 0x0000340001047983 */ /* 0x000ea20000300800 */
[----:B------:R-:W0:Y:S01]  /*94a0*/  LDCU UR5, c[0x0][0x3b8] ;  /* 0x00007700ff0577ac */ /* 0x000e220008000800 */
[----:B------:R-:W1:Y:S01]  /*94b0*/  LDCU UR7, c[0x0][0x3b4] ;  /* 0x00007680ff0777ac */ /* 0x000e620008000800 */
[----:B------:R-:W3:Y:S01]  /*94c0*/  LDCU.128 UR12, c[0x0][0x390] ;  /* 0x00007200ff0c77ac */ /* 0x000ee20008000c00 */
[----:B0-----:R-:W-:Y:S01]  /*94d0*/  IMAD R132, R0, UR5, RZ ;  /* 0x0000000500847c24 */ /* 0x001fe2000f8e02ff */
[----:B--2---:R-:W-:-:S13]  /*94e0*/  ISETP.GE.AND P0, PT, R4, 0x40, PT ;  /* 0x000000400400780c */ /* 0x004fda0003f06270 */
[----:B-1-3--:R-:W-:Y:S05]  /*94f0*/  @!P0 BRA `(.L_x_12) ;  /* 0x0000000000108947 */ /* 0x00afea0003800000 */
[----:B------:R-:W-:-:S06]  /*9500*/  USHF.L.U32 UR4, UR4, 0x1f, URZ ;  /* 0x0000001f04047899 */ /* 0x000fcc00080006ff */
[----:B------:R-:W-:-:S04]  /*9510*/  IMAD.U32 R2, RZ, RZ, UR4 ;  /* 0x00000004ff027e24 */ /* 0x000fc8000f8e00ff */
[----:B------:R-:W0:Y:S02]  /*9520*/  SYNCS.PHASECHK.TRANS64.TRYWAIT P0, [UR6], R2 ;  /* 0x00000002ff0075a7 */ /* 0x000e240008001106 */
[----:B0-----:R-:W-:Y:S05]  /*9530*/  @!P0 BRA `(.L_x_13) ;  /* 0x00000040009c8947 */ /* 0x001fea0003800000 */
.L_x_12:
[----:B------:R-:W2:Y:S01]  /*9540*/  LDL.LU R3, [R1+0x30] ;  /* 0x0000300001037983 */ /* 0x000ea20000300800 */
[----:B------:R-:W-:Y:S01]  /*9550*/  VIADD R133, R132, UR5 ;  /* 0x0000000584857c36 */ /* 0x000fe20008000000 */
[----:B------:R-:W0:Y:S01]  /*9560*/  LDCU UR4, c[0x0][0x39c] ;  /* 0x00007380ff0477ac */ /* 0x000e220008000800 */
[C---:B------:R-:W-:Y:S01]  /*9570*/  VIADD R137, R0.reuse, 0x3 ;  /* 0x0000000300897836 */ /* 0x040fe20000000000 */
[----:B------:R-:W-:Y:S01]  /*9580*/  BAR.SYNC.DEFER_BLOCKING 0x0 ;  /* 0x0000000000007b1d */ /* 0x000fe20000010000 */
[----:B------:R-:W-:Y:S02]  /*9590*/  VIADD R134, R133, UR5 ;  /* 0x0000000585867c36 */ /* 0x000fe40008000000 */
[----:B------:R-:W-:Y:S02]  /*95a0*/  VIADD R138, R0, 0x2 ;  /* 0x00000002008a7836 */ /* 0x000fe40000000000 */
[----:B------:R-:W-:Y:S01]  /*95b0*/  VIADD R135, R134, UR5 ;  /* 0x0000000586877c36 */ /* 0x000fe20008000000 */
[----:B------:R-:W1:Y:S01]  /*95c0*/  LDCU UR6, c[0x0][0x39c] ;  /* 0x00007380ff0677ac */ /* 0x000e620008000800 */
[----:B------:R-:W-:-:S02]  /*95d0*/  VIADD R2, R0, 0x1 ;  /* 0x0000000100027836 */ /* 0x000fc40000000000 */
[----:B------:R-:W-:Y:S02]  /*95e0*/  VIADD R136, R135, UR5 ;  /* 0x0000000587887c36 */ /* 0x000fe40008000000 */
[C---:B------:R-:W-:Y:S02]  /*95f0*/  VIADD R170, R0.reuse, 0x4 ;  /* 0x0000000400aa7836 */ /* 0x040fe40000000000 */
[----:B------:R-:W-:Y:S01]  /*9600*/  VIADD R169, R0, 0x5 ;  /* 0x0000000500a97836 */ /* 0x000fe20000000000 */
[----:B------:R-:W3:Y:S02]  /*9610*/  @!P2 SYNCS.CCTL.IV [UR9+0x8000] ;  /* 0x00800000ff00a9b1 */ /* 0x000ee40008000009 */
[----:B---3--:R-:W-:Y:S06]  /*9620*/  BAR.SYNC.DEFER_BLOCKING 0x0 ;  /* 0x0000000000007b1d */ /* 0x008fec0000010000 */
[----:B------:R-:W3:Y:S01]  /*9630*/  LDTM.x128 R4, tmem[UR11] ;  /* 0x0000000b000479ee */ /* 0x000ee200083c0000 */
[----:B------:R-:W4:Y:S01]  /*9640*/  @!P2 SYNCS.CCTL.IV [UR9+0x8008] ;  /* 0x00800800ff00a9b1 */ /* 0x000f220008000009 */
[----:B------:R-:W-:Y:S01]  /*9650*/  NOP ;  /* 0x0000000000007918 */ /* 0x000fe20000000000 */
[----:B------:R-:W5:Y:S01]  /*9660*/  LDCU UR9, c[0x0][0x39c] ;  /* 0x00007380ff0977ac */ /* 0x000f620008000800 */
[----:B---3--:R-:W-:-:S02]  /*9670*/  F2FP.BF16.F32.PACK_AB R168, R5, R4 ;  /* 0x0000000405a8723e */ /* 0x008fc400000010ff */
[----:B------:R-:W-:Y:S01]  /*9680*/  F2FP.BF16.F32.PACK_AB R6, R7, R6 ;  /* 0x000000060706723e */ /* 0x000fe200000010ff */
[----:B------:R-:W-:Y:S01]  /*9690*/  VIADD R7, R0, 0x7 ;  /* 0x0000000700077836 */ /* 0x000fe20000000000 */
[----:B------:R-:W-:Y:S02]  /*96a0*/  F2FP.BF16.F32.PACK_AB R8, R9, R8 ;  /* 0x000000080908723e */ /* 0x000fe400000010ff */
[----:B------:R-:W-:Y:S02]  /*96b0*/  PRMT R9, R6, 0x7632, R9 ;  /* 0x0000763206097816 */ /* 0x000fe40000000009 */
[----:B------:R-:W-:Y:S02]  /*96c0*/  F2FP.BF16.F32.PACK_AB R10, R11, R10 ;  /* 0x0000000a0b0a723e */ /* 0x000fe400000010ff */
[----:B------:R-:W-:Y:S02]  /*96d0*/  F2FP.BF16.F32.PACK_AB R12, R13, R12 ;  /* 0x0000000c0d0c723e */ /* 0x000fe400000010ff */
[----:B------:R-:W-:-:S02]  /*96e0*/  F2FP.BF16.F32.PACK_AB R14, R15, R14 ;  /* 0x0000000e0f0e723e */ /* 0x000fc400000010ff */
[----:B------:R-:W-:Y:S01]  /*96f0*/  F2FP.BF16.F32.PACK_AB R16, R17, R16 ;  /* 0x000000101110723e */ /* 0x000fe200000010ff */
[----:B------:R-:W-:Y:S01]  /*9700*/  VIADD R17, R0, 0x7e ;  /* 0x0000007e00117836 */ /* 0x000fe20000000000 */
[----:B------:R-:W-:Y:S02]  /*9710*/  F2FP.BF16.F32.PACK_AB R18, R19, R18 ;  /* 0x000000121312723e */ /* 0x000fe400000010ff */
[----:B------:R-:W-:Y:S02]  /*9720*/  F2FP.BF16.F32.PACK_AB R20, R21, R20 ;  /* 0x000000141514723e */ /* 0x000fe400000010ff */
[----:B------:R-:W-:Y:S02]  /*9730*/  F2FP.BF16.F32.PACK_AB R22, R23, R22 ;  /* 0x000000161716723e */ /* 0x000fe400000010ff */
[----:B------:R-:W-:Y:S02]  /*9740*/  F2FP.BF16.F32.PACK_AB R24, R25, R24 ;  /* 0x000000181918723e */ /* 0x000fe400000010ff */
[----:B------:R-:W-:-:S02]  /*9750*/  F2FP.BF16.F32.PACK_AB R26, R27, R26 ;  /* 0x0000001a1b1a723e */ /* 0x000fc400000010ff */
[----:B------:R-:W-:Y:S02]  /*9760*/  F2FP.BF16.F32.PACK_AB R28, R29, R28 ;  /* 0x0000001c1d1c723e */ /* 0x000fe400000010ff */
        /* <DEDUP_REMOVED lines=51> */
[C---:B--2---:R-:W-:Y:S01]  /*9aa0*/  ISETP.GE.AND P0, PT, R3.reuse, UR14, PT ;  /* 0x0000000e03007c0c */ /* 0x044fe2000bf06270 */
[----:B------:R-:W-:Y:S01]  /*9ab0*/  IMAD R3, R3, UR7, RZ ;  /* 0x0000000703037c24 */ /* 0x000fe2000f8e02ff */
[----:B------:R-:W2:Y:S02]  /*9ac0*/  LDCU UR7, c[0x0][0x39c] ;  /* 0x00007380ff0777ac */ /* 0x000ea40008000800 */
[----:B------:R-:W-:Y:S01]  /*9ad0*/  ISETP.LT.AND P4, PT, R137, UR15, !P0 ;  /* 0x0000000f89007c0c */ /* 0x000fe2000c781270 */
[----:B------:R-:W-:Y:S01]  /*9ae0*/  VIADD R137, R136, UR5 ;  /* 0x0000000588897c36 */ /* 0x000fe20008000000 */
[----:B------:R-:W-:-:S02]  /*9af0*/  ISETP.LT.AND P1, PT, R138, UR15, !P0 ;  /* 0x0000000f8a007c0c */ /* 0x000fc4000c721270 */
[----:B------:R-:W-:Y:S01]  /*9b00*/  ISETP.LT.AND P3, PT, R2, UR15, !P0 ;  /* 0x0000000f02007c0c */ /* 0x000fe2000c761270 */
[----:B------:R-:W-:Y:S01]  /*9b10*/  VIADD R138, R137, UR5 ;  /* 0x00000005898a7c36 */ /* 0x000fe20008000000 */
[----:B------:R-:W-:-:S03]  /*9b20*/  LEA R2, P5, R3, UR12, 0x1 ;  /* 0x0000000c03027c11 */ /* 0x000fc6000f8a08ff */
[----:B------:R-:W-:Y:S01]  /*9b30*/  VIADD R4, R138, UR5 ;  /* 0x000000058a047c36 */ /* 0x000fe20008000000 */
[----:B------:R-:W-:Y:S02]  /*9b40*/  LEA.HI.X.SX32 R3, R3, UR13, 0x1, P5 ;  /* 0x0000000d03037c11 */ /* 0x000fe4000a8f0eff */
[-C--:B------:R-:W-:Y:S01]  /*9b50*/  LEA R144, P5, R132, R2.reuse, 0x1 ;  /* 0x0000000284907211 */ /* 0x080fe200078a08ff */
[----:B------:R-:W-:Y:S01]  /*9b60*/  VIADD R5, R4, UR5 ;  /* 0x0000000504057c36 */ /* 0x000fe20008000000 */
[-C--:B------:R-:W-:Y:S02]  /*9b70*/  LEA R146, P6, R133, R2.reuse, 0x1 ;  /* 0x0000000285927211 */ /* 0x080fe400078c08ff */
[-C--:B------:R-:W-:Y:S01]  /*9b80*/  LEA.HI.X.SX32 R145, R132, R3.reuse, 0x1, P5 ;  /* 0x0000000384917211 */ /* 0x080fe200028f0eff */
[----:B------:R-:W-:Y:S01]  /*9b90*/  VIADD R132, R5, UR5 ;  /* 0x0000000505847c36 */ /* 0x000fe20008000000 */
[----:B------:R-:W-:Y:S02]  /*9ba0*/  LEA.HI.X.SX32 R147, R133, R3, 0x1, P6 ;  /* 0x0000000385937211 */ /* 0x000fe400030f0eff */
[-C--:B------:R-:W-:Y:S01]  /*9bb0*/  LEA R148, P5, R134, R2.reuse, 0x1 ;  /* 0x0000000286947211 */ /* 0x080fe200078a08ff */
[----:B------:R-:W-:Y:S01]  /*9bc0*/  VIADD R133, R132, UR5 ;  /* 0x0000000584857c36 */ /* 0x000fe20008000000 */
[----:B------:R-:W-:-:S02]  /*9bd0*/  LEA R154, P2, R137, R2, 0x1 ;  /* 0x00000002899a7211 */ /* 0x000fc400078408ff */
[-C--:B------:R-:W-:Y:S02]  /*9be0*/  LEA R150, P6, R135, R2.reuse, 0x1 ;  /* 0x0000000287967211 */ /* 0x080fe400078c08ff */
[-C--:B------:R-:W-:Y:S01]  /*9bf0*/  LEA.HI.X.SX32 R149, R134, R3.reuse, 0x1, P5 ;  /* 0x0000000386957211 */ /* 0x080fe200028f0eff */
[----:B------:R-:W-:Y:S01]  /*9c00*/  VIADD R134, R133, UR5 ;  /* 0x0000000585867c36 */ /* 0x000fe20008000000 */
[-C--:B------:R-:W-:Y:S02]  /*9c10*/  LEA R152, P5, R136, R2.reuse, 0x1 ;  /* 0x0000000288987211 */ /* 0x080fe400078a08ff */
[-C--:B------:R-:W-:Y:S02]  /*9c20*/  LEA.HI.X.SX32 R155, R137, R3.reuse, 0x1, P2 ;  /* 0x00000003899b7211 */ /* 0x080fe400010f0eff */
[----:B------:R-:W-:Y:S01]  /*9c30*/  LEA.HI.X.SX32 R151, R135, R3, 0x1, P6 ;  /* 0x0000000387977211 */ /* 0x000fe200030f0eff */
[----:B------:R-:W-:Y:S01]  /*9c40*/  VIADD R135, R134, UR5 ;  /* 0x0000000586877c36 */ /* 0x000fe20008000000 */
[----:B------:R-:W-:-:S02]  /*9c50*/  LEA R158, P2, R4, R2, 0x1 ;  /* 0x00000002049e7211 */ /* 0x000fc400078408ff */
[-C--:B------:R-:W-:Y:S02]  /*9c60*/  LEA R156, P6, R138, R2.reuse, 0x1 ;  /* 0x000000028a9c7211 */ /* 0x080fe400078c08ff */
[-C--:B------:R-:W-:Y:S02]  /*9c70*/  LEA.HI.X.SX32 R153, R136, R3.reuse, 0x1, P5 ;  /* 0x0000000388997211 */ /* 0x080fe400028f0eff */
[-C--:B------:R-:W-:Y:S02]  /*9c80*/  LEA R160, P5, R5, R2.reuse, 0x1 ;  /* 0x0000000205a07211 */ /* 0x080fe400078a08ff */
[-C--:B------:R-:W-:Y:S01]  /*9c90*/  LEA.HI.X.SX32 R159, R4, R3.reuse, 0x1, P2 ;  /* 0x00000003049f7211 */ /* 0x080fe200010f0eff */
[----:B------:R-:W-:Y:S01]  /*9ca0*/  VIADD R4, R135, UR5 ;  /* 0x0000000587047c36 */ /* 0x000fe20008000000 */
[----:B------:R-:W-:Y:S02]  /*9cb0*/  LEA.HI.X.SX32 R157, R138, R3, 0x1, P6 ;  /* 0x000000038a9d7211 */ /* 0x000fe400030f0eff */
[----:B------:R-:W-:-:S02]  /*9cc0*/  LEA R162, P6, R132, R2, 0x1 ;  /* 0x0000000284a27211 */ /* 0x000fc400078c08ff */
[-C--:B------:R-:W-:Y:S01]  /*9cd0*/  LEA.HI.X.SX32 R161, R5, R3.reuse, 0x1, P5 ;  /* 0x0000000305a17211 */ /* 0x080fe200028f0eff */
[----:B------:R-:W-:Y:S01]  /*9ce0*/  VIADD R5, R4, UR5 ;  /* 0x0000000504057c36 */ /* 0x000fe20008000000 */
[-C--:B------:R-:W-:Y:S02]  /*9cf0*/  LEA R164, P2, R133, R2.reuse, 0x1 ;  /* 0x0000000285a47211 */ /* 0x080fe400078408ff */
[-C--:B------:R-:W-:Y:S02]  /*9d00*/  LEA.HI.X.SX32 R163, R132, R3.reuse, 0x1, P6 ;  /* 0x0000000384a37211 */ /* 0x080fe400030f0eff */
[-C--:B------:R-:W-:Y:S02]  /*9d10*/  LEA R142, P6, R135, R2.reuse, 0x1 ;  /* 0x00000002878e7211 */ /* 0x080fe400078c08ff */
[----:B------:R-:W-:Y:S02]  /*9d20*/  LEA R140, P5, R134, R2, 0x1 ;  /* 0x00000002868c7211 */ /* 0x000fe400078a08ff */
[-C--:B------:R-:W-:Y:S01]  /*9d30*/  LEA.HI.X.SX32 R165, R133, R3.reuse, 0x1, P2 ;  /* 0x0000000385a57211 */ /* 0x080fe200010f0eff */
[----:B------:R-:W-:Y:S01]  /*9d40*/  VIADD R133, R5, UR5 ;  /* 0x0000000505857c36 */ /* 0x000fe20008000000 */
[----:B------:R-:W-:-:S02]  /*9d50*/  LEA.HI.X.SX32 R143, R135, R3, 0x1, P6 ;  /* 0x00000003878f7211 */ /* 0x000fc400030f0eff */
[-C--:B------:R-:W-:Y:S01]  /*9d60*/  LEA.HI.X.SX32 R141, R134, R3.reuse, 0x1, P5 ;  /* 0x00000003868d7211 */ /* 0x080fe200028f0eff */
[----:B------:R-:W-:Y:S01]  /*9d70*/  VIADD R166, R133, UR5 ;  /* 0x0000000585a67c36 */ /* 0x000fe20008000000 */
[CC--:B------:R-:W-:Y:S02]  /*9d80*/  LEA R136, P6, R5.reuse, R2.reuse, 0x1 ;  /* 0x0000000205887211 */ /* 0x0c0fe400078c08ff */
[----:B------:R-:W-:Y:S01]  /*9d90*/  LEA R138, P5, R4, R2, 0x1 ;  /* 0x00000002048a7211 */ /* 0x000fe200078a08ff */
[----:B------:R-:W-:Y:S01]  /*9da0*/  VIADD R167, R166, UR5 ;  /* 0x00000005a6a77c36 */ /* 0x000fe20008000000 */
[----:B------:R-:W-:Y:S02]  /*9db0*/  ISETP.LT.AND P2, PT, R0, UR15, !P0 ;  /* 0x0000000f00007c0c */ /* 0x000fe4000c741270 */
[-C--:B------:R-:W-:Y:S02]  /*9dc0*/  LEA.HI.X.SX32 R137, R5, R3.reuse, 0x1, P6 ;  /* 0x0000000305897211 */ /* 0x080fe400030f0eff */
[----:B------:R-:W-:-:S02]  /*9dd0*/  LEA.HI.X.SX32 R139, R4, R3, 0x1, P5 ;  /* 0x00000003048b7211 */ /* 0x000fc400028f0eff */
[CC--:B------:R-:W-:Y:S02]  /*9de0*/  LEA R134, P6, R133.reuse, R2.reuse, 0x1 ;  /* 0x0000000285867211 */ /* 0x0c0fe400078c08ff */
[CC--:B------:R-:W-:Y:S02]  /*9df0*/  LEA R132, P5, R166.reuse, R2.reuse, 0x1 ;  /* 0x00000002a6847211 */ /* 0x0c0fe400078a08ff */
[-C--:B------:R-:W-:Y:S02]  /*9e00*/  LEA.HI.X.SX32 R135, R133, R3.reuse, 0x1, P6 ;  /* 0x0000000385877211 */ /* 0x080fe400030f0eff */
[----:B------:R-:W-:Y:S01]  /*9e10*/  LEA.HI.X.SX32 R133, R166, R3, 0x1, P5 ;  /* 0x00000003a6857211 */ /* 0x000fe200028f0eff */
[----:B------:R-:W-:Y:S01]  /*9e20*/  VIADD R166, R0, 0x6 ;  /* 0x0000000600a67836 */ /* 0x000fe20000000000 */
[----:B------:R3:W-:Y:S01]  /*9e30*/  @P2 STG.E.U16 desc[UR22][R144.64], R168 ;  /* 0x000000a890002986 */ /* 0x0007e2000c101516 */
[----:B------:R-:W-:Y:S02]  /*9e40*/  ISETP.LT.AND P5, PT, R170, UR15, !P0 ;  /* 0x0000000faa007c0c */ /* 0x000fe4000c7a1270 */
[----:B------:R-:W-:-:S02]  /*9e50*/  LEA R4, P6, R167, R2, 0x1 ;  /* 0x00000002a7047211 */ /* 0x000fc400078c08ff */
[----:B------:R-:W-:Y:S02]  /*9e60*/  ISETP.LT.AND P2, PT, R166, UR15, !P0 ;  /* 0x0000000fa6007c0c */ /* 0x000fe4000c741270 */
[----:B------:R-:W-:Y:S01]  /*9e70*/  PRMT R166, R6, 0x7610, R166 ;  /* 0x0000761006a67816 */ /* 0x000fe200000000a6 */
[----:B------:R-:W-:Y:S01]  /*9e80*/  VIADD R6, R0, 0x9 ;  /* 0x0000000900067836 */ /* 0x000fe20000000000 */
[C---:B------:R-:W-:Y:S01]  /*9e90*/  LEA.HI.X.SX32 R5, R167.reuse, R3, 0x1, P6 ;  /* 0x00000003a7057211 */ /* 0x040fe200030f0eff */
[----:B------:R-:W-:Y:S01]  /*9ea0*/  VIADD R167, R167, UR5 ;  /* 0x00000005a7a77c36 */ /* 0x000fe20008000000 */
[----:B------:R-:W-:Y:S02]  /*9eb0*/  ISETP.LT.AND P6, PT, R169, UR15, !P0 ;  /* 0x0000000fa9007c0c */ /* 0x000fe4000c7c1270 */
[----:B---3--:R-:W-:-:S05]  /*9ec0*/  PRMT R145, R168, 0x7632, R145 ;  /* 0x00007632a8917816 */ /* 0x008fca0000000091 */
[----:B------:R-:W-:Y:S01]  /*9ed0*/  @P3 STG.E.U16 desc[UR22][R146.64], R145 ;  /* 0x0000009192003986 */ /* 0x000fe2000c101516 */
[----:B------:R-:W-:Y:S01]  /*9ee0*/  ISETP.LT.AND P3, PT, R7, UR15, !P0 ;  /* 0x0000000f07007c0c */ /* 0x000fe2000c761270 */
[----:B------:R-:W-:Y:S02]  /*9ef0*/  VIADD R7, R0, 0x8 ;  /* 0x0000000800077836 */ /* 0x000fe40000000000 */
[----:B------:R-:W-:Y:S03]  /*9f00*/  @P1 STG.E.U16 desc[UR22][R148.64], R166 ;  /* 0x000000a694001986 */ /* 0x000fe6000c101516 */
[----:B------:R-:W-:Y:S01]  /*9f10*/  ISETP.LT.AND P1, PT, R7, UR15, !P0 ;  /* 0x0000000f07007c0c */ /* 0x000fe2000c721270 */
[----:B------:R3:W-:Y:S01]  /*9f20*/  @P4 STG.E.U16 desc[UR22][R150.64], R9 ;  /* 0x0000000996004986 */ /* 0x0007e2000c101516 */
[----:B------:R-:W-:Y:S01]  /*9f30*/  ISETP.LT.AND P4, PT, R6, UR15, !P0 ;  /* 0x0000000f06007c0c */ /* 0x000fe2000c781270 */
[----:B------:R-:W-:Y:S01]  /*9f40*/  VIADD R6, R0, 0xa ;  /* 0x0000000a00067836 */ /* 0x000fe20000000000 */
[----:B------:R-:W-:Y:S01]  /*9f50*/  PRMT R7, R8, 0x7632, R7 ;  /* 0x0000763208077816 */ /* 0x000fe20000000007 */
[----:B------:R0:W-:Y:S03]  /*9f60*/  @P5 STG.E.U16 desc[UR22][R152.64], R8 ;  /* 0x0000000898005986 */ /* 0x0001e6000c101516 */
[----:B------:R-:W-:Y:S01]  /*9f70*/  ISETP.LT.AND P5, PT, R6, UR15, !P0 ;  /* 0x0000000f06007c0c */ /* 0x000fe2000c7a1270 */
[----:B------:R-:W-:Y:S01]  /*9f80*/  VIADD R6, R0, 0xb ;  /* 0x0000000b00067836 */ /* 0x000fe20000000000 */
[----:B------:R1:W-:Y:S01]  /*9f90*/  @P6 STG.E.U16 desc[UR22][R154.64], R7 ;  /* 0x000000079a006986 */ /* 0x0003e2000c101516 */
[----:B---3--:R-:W-:-:S03]  /*9fa0*/  PRMT R9, R16, 0x7632, R9 ;  /* 0x0000763210097816 */ /* 0x008fc60000000009 */
[----:B------:R3:W-:Y:S01]  /*9fb0*/  @P2 STG.E.U16 desc[UR22][R156.64], R10 ;  /* 0x0000000a9c002986 */ /* 0x0007e2000c101516 */
[----:B------:R-:W-:Y:S01]  /*9fc0*/  ISETP.LT.AND P6, PT, R6, UR15, !P0 ;  /* 0x0000000f06007c0c */ /* 0x000fe2000c7c1270 */
[----:B------:R-:W-:Y:S01]  /*9fd0*/  VIADD R6, R0, 0xc ;  /* 0x0000000c00067836 */ /* 0x000fe20000000000 */
[----:B0-----:R-:W-:-:S04]  /*9fe0*/  PRMT R8, R10, 0x7632, R8 ;  /* 0x000076320a087816 */ /* 0x001fc80000000008 */
[----:B------:R-:W-:Y:S01]  /*9ff0*/  ISETP.LT.AND P2, PT, R6, UR15, !P0 ;  /* 0x0000000f06007c0c */ /* 0x000fe2000c741270 */
[----:B------:R-:W-:Y:S01]  /*a000*/  VIADD R6, R0, 0xd ;  /* 0x0000000d00067836 */ /* 0x000fe20000000000 */
[----:B------:R0:W-:Y:S01]  /*a010*/  @P3 STG.E.U16 desc[UR22][R158.64], R8 ;  /* 0x000000089e003986 */ /* 0x0001e2000c101516 */
[----:B-1----:R-:W-:Y:S01]  /*a020*/  PRMT R7, R12, 0x7632, R7 ;  /* 0x000076320c077816 */ /* 0x002fe20000000007 */
[----:B---3--:R-:W-:Y:S02]  /*a030*/  VIADD R10, R167, UR5 ;  /* 0x00000005a70a7c36 */ /* 0x008fe40008000000 */
[----:B------:R-:W-:Y:S01]  /*a040*/  ISETP.LT.AND P3, PT, R6, UR15, !P0 ;  /* 0x0000000f06007c0c */ /* 0x000fe2000c761270 */
[----:B------:R-:W-:Y:S01]  /*a050*/  VIADD R6, R0, 0xe ;  /* 0x0000000e00067836 */ /* 0x000fe20000000000 */
[----:B------:R1:W-:Y:S04]  /*a060*/  @P1 STG.E.U16 desc[UR22][R160.64], R12 ;  /* 0x0000000ca0001986 */ /* 0x0003e8000c101516 */
[----:B------:R-:W-:Y:S01]  /*a070*/  ISETP.LT.AND P1, PT, R6, UR15, !P0 ;  /* 0x0000000f06007c0c */ /* 0x000fe2000c721270 */
[----:B------:R-:W-:Y:S01]  /*a080*/  VIADD R6, R0, 0xf ;  /* 0x0000000f00067836 */ /* 0x000fe20000000000 */
[----:B------:R3:W-:Y:S01]  /*a090*/  @P4 STG.E.U16 desc[UR22][R162.64], R7 ;  /* 0x00000007a2004986 */ /* 0x0007e2000c101516 */
[----:B0-----:R-:W-:-:S03]  /*a0a0*/  PRMT R8, R14, 0x7632, R8 ;  /* 0x000076320e087816 */ /* 0x001fc60000000008 */
[----:B------:R-:W-:Y:S01]  /*a0b0*/  ISETP.LT.AND P4, PT, R6, UR15, !P0 ;  /* 0x0000000f06007c0c */ /* 0x000fe2000c781270 */
[C---:B------:R-:W-:Y:S01]  /*a0c0*/  VIADD R6, R0.reuse, 0x10 ;  /* 0x0000001000067836 */ /* 0x040fe20000000000 */
[----:B------:R-:W-:Y:S01]  /*a0d0*/  @P5 STG.E.U16 desc[UR22][R164.64], R14 ;  /* 0x0000000ea4005986 */ /* 0x000fe2000c101516 */
[----:B-1----:R-:W-:-:S03]  /*a0e0*/  VIADD R12, R0, 0x1c ;  /* 0x0000001c000c7836 */ /* 0x002fc60000000000 */
[----:B------:R-:W-:Y:S01]  /*a0f0*/  ISETP.LT.AND P5, PT, R6, UR15, !P0 ;  /* 0x0000000f06007c0c */ /* 0x000fe2000c7a1270 */
[C---:B------:R-:W-:Y:S01]  /*a100*/  VIADD R6, R0.reuse, 0x11 ;  /* 0x0000001100067836 */ /* 0x040fe20000000000 */
[----:B------:R0:W-:Y:S01]  /*a110*/  @P6 STG.E.U16 desc[UR22][R140.64], R8 ;  /* 0x000000088c006986 */ /* 0x0001e2000c101516 */
[----:B---3--:R-:W-:-:S03]  /*a120*/  VIADD R7, R0, 0x13 ;  /* 0x0000001300077836 */ /* 0x008fc60000000000 */
[----:B------:R-:W-:Y:S01]  /*a130*/  ISETP.LT.AND P6, PT, R6, UR15, !P0 ;  /* 0x0000000f06007c0c */ /* 0x000fe2000c7c1270 */
[----:B------:R-:W-:Y:S01]  /*a140*/  VIADD R6, R0, 0x12 ;  /* 0x0000001200067836 */ /* 0x000fe20000000000 */
[----:B------:R-:W-:Y:S04]  /*a150*/  @P2 STG.E.U16 desc[UR22][R142.64], R16 ;  /* 0x000000108e002986 */ /* 0x000fe8000c101516 */
[----:B------:R-:W-:Y:S01]  /*a160*/  ISETP.LT.AND P2, PT, R6, UR4, !P0 ;  /* 0x0000000406007c0c */ /* 0x000fe2000c741270 */
[----:B------:R-:W1:Y:S01]  /*a170*/  LDCU UR4, c[0x0][0x39c] ;  /* 0x00007380ff0477ac */ /* 0x000e620008000800 */
[----:B------:R-:W-:Y:S01]  /*a180*/  VIADD R6, R0, 0x14 ;  /* 0x0000001400067836 */ /* 0x000fe20000000000 */
[----:B------:R3:W-:Y:S01]  /*a190*/  @P3 STG.E.U16 desc[UR22][R138.64], R9 ;  /* 0x000000098a003986 */ /* 0x0007e2000c101516 */
[----:B------:R-:W-:Y:S01]  /*a1a0*/  ISETP.LT.AND P3, PT, R7, UR6, !P0 ;  /* 0x0000000607007c0c */ /* 0x000fe2000c761270 */
[----:B------:R-:W4:Y:S01]  /*a1b0*/  LDCU UR6, c[0x0][0x39c] ;  /* 0x00007380ff0677ac */ /* 0x000f220008000800 */
[----:B------:R-:W-:Y:S01]  /*a1c0*/  PRMT R7, R18, 0x7632, R7 ;  /* 0x0000763212077816 */ /* 0x000fe20000000007 */
[----:B------:R-:W-:Y:S01]  /*a1d0*/  @P1 STG.E.U16 desc[UR22][R136.64], R18 ;  /* 0x0000001288001986 */ /* 0x000fe2000c101516 */
[----:B--2---:R-:W-:Y:S01]  /*a1e0*/  ISETP.LT.AND P1, PT, R6, UR7, !P0 ;  /* 0x0000000706007c0c */ /* 0x004fe2000c721270 */
[C---:B------:R-:W-:Y:S01]  /*a1f0*/  VIADD R6, R0.reuse, 0x15 ;  /* 0x0000001500067836 */ /* 0x040fe20000000000 */
[----:B------:R-:W2:Y:S01]  /*a200*/  LDCU UR7, c[0x0][0x39c] ;  /* 0x00007380ff0777ac */ /* 0x000ea20008000800 */
[----:B0-----:R-:W-:Y:S01]  /*a210*/  VIADD R8, R0, 0x16 ;  /* 0x0000001600087836 */ /* 0x001fe20000000000 */
[----:B------:R0:W-:Y:S02]  /*a220*/  @P4 STG.E.U16 desc[UR22][R134.64], R7 ;  /* 0x0000000786004986 */ /* 0x0001e4000c101516 */
[----:B-----5:R-:W-:-:S02]  /*a230*/  ISETP.LT.AND P4, PT, R6, UR9, !P0 ;  /* 0x0000000906007c0c */ /* 0x020fc4000c781270 */
[----:B---3--:R-:W-:Y:S01]  /*a240*/  PRMT R9, R20, 0x7632, R9 ;  /* 0x0000763214097816 */ /* 0x008fe20000000009 */
[----:B------:R-:W-:Y:S01]  /*a250*/  @P5 STG.E.U16 desc[UR22][R132.64], R20 ;  /* 0x0000001484005986 */ /* 0x000fe2000c101516 */
[----:B------:R-:W-:-:S03]  /*a260*/  LEA R6, P5, R167, R2, 0x1 ;  /* 0x00000002a7067211 */ /* 0x000fc600078a08ff */
[----:B------:R3:W-:Y:S01]  /*a270*/  @P6 STG.E.U16 desc[UR22][R4.64], R9 ;  /* 0x0000000904006986 */ /* 0x0007e2000c101516 */
[----:B-1----:R-:W-:Y:S01]  /*a280*/  ISETP.LT.AND P6, PT, R8, UR4, !P0 ;  /* 0x0000000408007c0c */ /* 0x002fe2000c7c1270 */
[----:B------:R-:W1:Y:S01]  /*a290*/  LDCU UR4, c[0x0][0x39c] ;  /* 0x00007380ff0477ac */ /* 0x000e620008000800 */
[----:B0-----:R-:W-:Y:S02]  /*a2a0*/  LEA.HI.X.SX32 R7, R167, R3, 0x1, P5 ;  /* 0x00000003a7077211 */ /* 0x001fe400028f0eff */
[----:B------:R-:W-:-:S03]  /*a2b0*/  LEA R8, P5, R10, R2, 0x1 ;  /* 0x000000020a087211 */ /* 0x000fc600078a08ff */
[----:B------:R0:W-:Y:S01]  /*a2c0*/  @P2 STG.E.U16 desc[UR22][R6.64], R22 ;  /* 0x0000001606002986 */ /* 0x0001e2000c101516 */
[----:B---3--:R-:W-:Y:S01]  /*a2d0*/  VIADD R4, R0, 0x17 ;  /* 0x0000001700047836 */ /* 0x008fe20000000000 */
[C---:B------:R-:W-:Y:S01]  /*a2e0*/  LEA.HI.X.SX32 R9, R10.reuse, R3, 0x1, P5 ;  /* 0x000000030a097211 */ /* 0x040fe200028f0eff */
[----:B------:R-:W-:Y:S01]  /*a2f0*/  VIADD R10, R10, UR5 ;  /* 0x000000050a0a7c36 */ /* 0x000fe20008000000 */
[----:B------:R-:W-:Y:S02]  /*a300*/  PRMT R5, R22, 0x7632, R5 ;  /* 0x0000763216057816 */ /* 0x000fe40000000005 */
[----:B----4-:R-:W-:Y:S01]  /*a310*/  ISETP.LT.AND P2, PT, R4, UR6, !P0 ;  /* 0x0000000604007c0c */ /* 0x010fe2000c741270 */
[----:B------:R-:W3:Y:S01]  /*a320*/  LDCU UR6, c[0x0][0x39c] ;  /* 0x00007380ff0677ac */ /* 0x000ee20008000800 */
[C---:B------:R-:W-:Y:S01]  /*a330*/  VIADD R11, R10.reuse, UR5 ;  /* 0x000000050a0b7c36 */ /* 0x040fe20008000000 */
[----:B------:R4:W-:Y:S01]  /*a340*/  @P3 STG.E.U16 desc[UR22][R8.64], R5 ;  /* 0x0000000508003986 */ /* 0x0009e2000c101516 */
[----:B------:R-:W-:Y:S01]  /*a350*/  LEA R4, P3, R10, R2, 0x1 ;  /* 0x000000020a047211 */ /* 0x000fe200078608ff */
[----:B0-----:R-:W-:-:S02]  /*a360*/  VIADD R6, R0, 0x18 ;  /* 0x0000001800067836 */ /* 0x001fc40000000000 */
[----:B------:R-:W-:Y:S01]  /*a370*/  VIADD R7, R0, 0x19 ;  /* 0x0000001900077836 */ /* 0x000fe20000000000 */
[-C--:B----4-:R-:W-:Y:S01]  /*a380*/  LEA.HI.X.SX32 R5, R10, R3.reuse, 0x1, P3 ;  /* 0x000000030a057211 */ /* 0x090fe200018f0eff */
[----:B------:R-:W-:Y:S01]  /*a390*/  VIADD R8, R0, 0x1a ;  /* 0x0000001a00087836 */ /* 0x000fe20000000000 */
[----:B-1----:R-:W-:Y:S01]  /*a3a0*/  ISETP.LT.AND P3, PT, R6, UR4, !P0 ;  /* 0x0000000406007c0c */ /* 0x002fe2000c761270 */
[----:B------:R-:W0:Y:S01]  /*a3b0*/  LDCU UR4, c[0x0][0x39c] ;  /* 0x00007380ff0477ac */ /* 0x000e220008000800 */
[----:B------:R-:W-:Y:S01]  /*a3c0*/  LEA R6, P5, R11, R2, 0x1 ;  /* 0x000000020b067211 */ /* 0x000fe200078a08ff */
[----:B------:R1:W-:Y:S01]  /*a3d0*/  @P1 STG.E.U16 desc[UR22][R4.64], R24 ;  /* 0x0000001804001986 */ /* 0x0003e2000c101516 */
[----:B--2---:R-:W-:Y:S01]  /*a3e0*/  ISETP.LT.AND P1, PT, R7, UR7, !P0 ;  /* 0x0000000707007c0c */ /* 0x004fe2000c721270 */
[----:B------:R-:W2:Y:S01]  /*a3f0*/  LDCU UR7, c[0x0][0x39c] ;  /* 0x00007380ff0777ac */ /* 0x000ea20008000800 */
[C---:B------:R-:W-:Y:S01]  /*a400*/  LEA.HI.X.SX32 R7, R11.reuse, R3, 0x1, P5 ;  /* 0x000000030b077211 */ /* 0x040fe200028f0eff */
[----:B------:R-:W-:Y:S01]  /*a410*/  VIADD R11, R11, UR5 ;  /* 0x000000050b0b7c36 */ /* 0x000fe20008000000 */
[----:B---3--:R-:W-:Y:S01]  /*a420*/  ISETP.LT.AND P5, PT, R8, UR6, !P0 ;  /* 0x0000000608007c0c */ /* 0x008fe2000c7a1270 */
[----:B------:R-:W3:Y:S02]  /*a430*/  LDCU UR6, c[0x0][0x39c] ;  /* 0x00007380ff0677ac */ /* 0x000ee40008000800 */
[----:B------:R-:W-:Y:S01]  /*a440*/  VIADD R10, R11, UR5 ;  /* 0x000000050b0a7c36 */ /* 0x000fe20008000000 */
[----:B-1----:R-:W-:-:S05]  /*a450*/  PRMT R5, R24, 0x7632, R5 ;  /* 0x0000763218057816 */ /* 0x002fca0000000005 */
[----:B------:R1:W-:Y:S01]  /*a460*/  @P4 STG.E.U16 desc[UR22][R6.64], R5 ;  /* 0x0000000506004986 */ /* 0x0003e2000c101516 */
[----:B------:R-:W-:-:S04]  /*a470*/  LEA R8, P4, R11, R2, 0x1 ;  /* 0x000000020b087211 */ /* 0x000fc800078808ff */
[----:B------:R-:W-:Y:S01]  /*a480*/  LEA.HI.X.SX32 R9, R11, R3, 0x1, P4 ;  /* 0x000000030b097211 */ /* 0x000fe200020f0eff */
[----:B------:R-:W-:Y:S01]  /*a490*/  VIADD R11, R0, 0x1b ;  /* 0x0000001b000b7836 */ /* 0x000fe20000000000 */
[----:B------:R-:W-:-:S03]  /*a4a0*/  LEA R4, P4, R10, R2, 0x1 ;  /* 0x000000020a047211 */ /* 0x000fc600078808ff */
[----:B------:R4:W-:Y:S01]  /*a4b0*/  @P6 STG.E.U16 desc[UR22][R8.64], R26 ;  /* 0x0000001a08006986 */ /* 0x0009e2000c101516 */
[----:B-1----:R-:W-:Y:S02]  /*a4c0*/  PRMT R7, R26, 0x7632, R7 ;  /* 0x000076321a077816 */ /* 0x002fe40000000007 */
[C---:B------:R-:W-:Y:S01]  /*a4d0*/  LEA.HI.X.SX32 R5, R10.reuse, R3, 0x1, P4 ;  /* 0x000000030a057211 */ /* 0x040fe200020f0eff */
[----:B------:R-:W-:Y:S01]  /*a4e0*/  VIADD R10, R10, UR5 ;  /* 0x000000050a0a7c36 */ /* 0x000fe20008000000 */
[----:B0-----:R-:W-:Y:S01]  /*a4f0*/  ISETP.LT.AND P4, PT, R11, UR4, !P0 ;  /* 0x000000040b007c0c */ /* 0x001fe2000c781270 */
[----:B------:R-:W0:Y:S02]  /*a500*/  LDCU UR4, c[0x0][0x39c] ;  /* 0x00007380ff0477ac */ /* 0x000e240008000800 */
[----:B------:R1:W-:Y:S01]  /*a510*/  @P2 STG.E.U16 desc[UR22][R4.64], R7 ;  /* 0x0000000704002986 */ /* 0x0003e2000c101516 */
[C---:B------:R-:W-:Y:S01]  /*a520*/  LEA R6, P2, R10.reuse, R2, 0x1 ;  /* 0x000000020a067211 */ /* 0x040fe200078408ff */
[----:B------:R-:W-:-:S02]  /*a530*/  VIADD R11, R10, UR5 ;  /* 0x000000050a0b7c36 */ /* 0x000fc40008000000 */
[----:B----4-:R-:W-:-:S03]  /*a540*/  VIADD R9, R0, 0x1d ;  /* 0x0000001d00097836 */ /* 0x010fc60000000000 */
[----:B------:R-:W-:Y:S02]  /*a550*/  LEA R8, P6, R11, R2, 0x1 ;  /* 0x000000020b087211 */ /* 0x000fe400078c08ff */
[-C--:B-1----:R-:W-:Y:S01]  /*a560*/  LEA.HI.X.SX32 R7, R10, R3.reuse, 0x1, P2 ;  /* 0x000000030a077211 */ /* 0x082fe200010f0eff */
[----:B------:R-:W-:Y:S01]  /*a570*/  VIADD R5, R0, 0x1e ;  /* 0x0000001e00057836 */ /* 0x000fe20000000000 */
[----:B---3--:R-:W-:Y:S01]  /*a580*/  ISETP.LT.AND P2, PT, R12, UR6, !P0 ;  /* 0x000000060c007c0c */ /* 0x008fe2000c741270 */
[----:B------:R-:W1:Y:S01]  /*a590*/  LDCU UR6, c[0x0][0x39c] ;  /* 0x00007380ff0677ac */ /* 0x000e620008000800 */
[----:B------:R-:W-:Y:S01]  /*a5a0*/  VIADD R12, R0, 0x20 ;  /* 0x00000020000c7836 */ /* 0x000fe20000000000 */
[----:B------:R3:W-:Y:S01]  /*a5b0*/  @P3 STG.E.U16 desc[UR22][R6.64], R28 ;  /* 0x0000001c06003986 */ /* 0x0007e2000c101516 */
[----:B--2---:R-:W-:Y:S01]  /*a5c0*/  ISETP.LT.AND P3, PT, R9, UR7, !P0 ;  /* 0x0000000709007c0c */ /* 0x004fe2000c761270 */
[----:B------:R-:W2:Y:S01]  /*a5d0*/  LDCU UR7, c[0x0][0x39c] ;  /* 0x00007380ff0777ac */ /* 0x000ea20008000800 */
[C---:B------:R-:W-:Y:S01]  /*a5e0*/  LEA.HI.X.SX32 R9, R11.reuse, R3, 0x1, P6 ;  /* 0x000000030b097211 */ /* 0x040fe200030f0eff */
[----:B------:R-:W-:-:S04]  /*a5f0*/  VIADD R11, R11, UR5 ;  /* 0x000000050b0b7c36 */ /* 0x000fc80008000000 */
[C---:B------:R-:W-:Y:S01]  /*a600*/  VIADD R10, R11.reuse, UR5 ;  /* 0x000000050b0a7c36 */ /* 0x040fe20008000000 */
[----:B------:R-:W-:Y:S02]  /*a610*/  LEA R4, P6, R11, R2, 0x1 ;  /* 0x000000020b047211 */ /* 0x000fe400078c08ff */
[----:B---3--:R-:W-:-:S05]  /*a620*/  PRMT R7, R28, 0x7632, R7 ;  /* 0x000076321c077816 */ /* 0x008fca0000000007 */
[----:B------:R3:W-:Y:S01]  /*a630*/  @P1 STG.E.U16 desc[UR22][R8.64], R7 ;  /* 0x0000000708001986 */ /* 0x0007e2000c101516 */
[----:B0-----:R-:W-:Y:S01]  /*a640*/  ISETP.LT.AND P1, PT, R5, UR4, !P0 ;  /* 0x0000000405007c0c */ /* 0x001fe2000c721270 */
[----:B------:R-:W0:Y:S01]  /*a650*/  LDCU UR4, c[0x0][0x39c] ;  /* 0x00007380ff0477ac */ /* 0x000e220008000800 */
[----:B------:R-:W-:Y:S01]  /*a660*/  LEA.HI.X.SX32 R5, R11, R3, 0x1, P6 ;  /* 0x000000030b057211 */ /* 0x000fe200030f0eff */
[----:B------:R-:W-:Y:S01]  /*a670*/  VIADD R11, R0, 0x1f ;  /* 0x0000001f000b7836 */ /* 0x000fe20000000000 */
[----:B------:R-:W-:-:S03]  /*a680*/  LEA R6, P6, R10, R2, 0x1 ;  /* 0x000000020a067211 */ /* 0x000fc600078c08ff */
[----:B------:R4:W-:Y:S01]  /*a690*/  @P5 STG.E.U16 desc[UR22][R4.64], R30 ;  /* 0x0000001e04005986 */ /* 0x0009e2000c101516 */
[----:B-1----:R-:W-:Y:S01]  /*a6a0*/  ISETP.LT.AND P5, PT, R11, UR6, !P0 ;  /* 0x000000060b007c0c */ /* 0x002fe2000c7a1270 */
[----:B------:R-:W1:Y:S01]  /*a6b0*/  LDCU UR6, c[0x0][0x39c] ;  /* 0x00007380ff0677ac */ /* 0x000e620008000800 */
[C---:B---3--:R-:W-:Y:S01]  /*a6c0*/  LEA.HI.X.SX32 R7, R10.reuse, R3, 0x1, P6 ;  /* 0x000000030a077211 */ /* 0x048fe200030f0eff */
[----:B------:R-:W-:-:S04]  /*a6d0*/  VIADD R10, R10, UR5 ;  /* 0x000000050a0a7c36 */ /* 0x000fc80008000000 */
[----:B------:R-:W-:Y:S01]  /*a6e0*/  VIADD R11, R10, UR5 ;  /* 0x000000050a0b7c36 */ /* 0x000fe20008000000 */
[----:B----4-:R-:W-:Y:S02]  /*a6f0*/  PRMT R5, R30, 0x7632, R5 ;  /* 0x000076321e057816 */ /* 0x010fe40000000005 */
[----:B0-----:R-:W-:Y:S01]  /*a700*/  ISETP.LT.AND P6, PT, R12, UR4, !P0 ;  /* 0x000000040c007c0c */ /* 0x001fe2000c7c1270 */
[----:B------:R-:W0:Y:S01]  /*a710*/  LDCU UR4, c[0x0][0x39c] ;  /* 0x00007380ff0477ac */ /* 0x000e220008000800 */
[----:B------:R-:W-:Y:S01]  /*a720*/  VIADD R12, R0, 0x26 ;  /* 0x00000026000c7836 */ /* 0x000fe20000000000 */
[----:B------:R3:W-:Y:S01]  /*a730*/  @P4 STG.E.U16 desc[UR22][R6.64], R5 ;  /* 0x0000000506004986 */ /* 0x0007e2000c101516 */
[----:B------:R-:W-:-:S04]  /*a740*/  LEA R8, P4, R10, R2, 0x1 ;  /* 0x000000020a087211 */ /* 0x000fc800078808ff */
[----:B------:R-:W-:Y:S02]  /*a750*/  LEA.HI.X.SX32 R9, R10, R3, 0x1, P4 ;  /* 0x000000030a097211 */ /* 0x000fe400020f0eff */
[----:B------:R-:W-:-:S03]  /*a760*/  LEA R4, P4, R11, R2, 0x1 ;  /* 0x000000020b047211 */ /* 0x000fc600078808ff */
[----:B------:R4:W-:Y:S01]  /*a770*/  @P2 STG.E.U16 desc[UR22][R8.64], R32 ;  /* 0x0000002008002986 */ /* 0x0009e2000c101516 */
[----:B---3--:R-:W-:Y:S01]  /*a780*/  VIADD R6, R0, 0x21 ;  /* 0x0000002100067836 */ /* 0x008fe20000000000 */
[C---:B------:R-:W-:Y:S01]  /*a790*/  LEA.HI.X.SX32 R5, R11.reuse, R3, 0x1, P4 ;  /* 0x000000030b057211 */ /* 0x040fe200020f0eff */
[----:B------:R-:W-:Y:S01]  /*a7a0*/  VIADD R11, R11, UR5 ;  /* 0x000000050b0b7c36 */ /* 0x000fe20008000000 */
[----:B------:R-:W-:Y:S02]  /*a7b0*/  PRMT R7, R32, 0x7632, R7 ;  /* 0x0000763220077816 */ /* 0x000fe40000000007 */
[----:B-1----:R-:W-:Y:S01]  /*a7c0*/  ISETP.LT.AND P2, PT, R6, UR6, !P0 ;  /* 0x0000000606007c0c */ /* 0x002fe2000c741270 */
[----:B------:R-:W1:Y:S01]  /*a7d0*/  LDCU UR6, c[0x0][0x39c] ;  /* 0x00007380ff0677ac */ /* 0x000e620008000800 */
[C---:B------:R-:W-:Y:S01]  /*a7e0*/  VIADD R10, R11.reuse, UR5 ;  /* 0x000000050b0a7c36 */ /* 0x040fe20008000000 */
[----:B------:R3:W-:Y:S01]  /*a7f0*/  @P3 STG.E.U16 desc[UR22][R4.64], R7 ;  /* 0x0000000704003986 */ /* 0x0007e2000c101516 */
[----:B------:R-:W-:Y:S01]  /*a800*/  LEA R6, P3, R11, R2, 0x1 ;  /* 0x000000020b067211 */ /* 0x000fe200078608ff */
[----:B----4-:R-:W-:-:S02]  /*a810*/  VIADD R8, R0, 0x22 ;  /* 0x0000002200087836 */ /* 0x010fc40000000000 */
[C---:B------:R-:W-:Y:S01]  /*a820*/  VIADD R9, R0.reuse, 0x23 ;  /* 0x0000002300097836 */ /* 0x040fe20000000000 */
[-C--:B---3--:R-:W-:Y:S01]  /*a830*/  LEA.HI.X.SX32 R7, R11, R3.reuse, 0x1, P3 ;  /* 0x000000030b077211 */ /* 0x088fe200018f0eff */
[----:B------:R-:W-:Y:S01]  /*a840*/  VIADD R4, R0, 0x24 ;  /* 0x0000002400047836 */ /* 0x000fe20000000000 */
[----:B0-----:R-:W-:Y:S01]  /*a850*/  ISETP.LT.AND P3, PT, R8, UR4, !P0 ;  /* 0x0000000408007c0c */ /* 0x001fe2000c761270 */
[----:B------:R-:W0:Y:S01]  /*a860*/  LDCU UR4, c[0x0][0x39c] ;  /* 0x00007380ff0477ac */ /* 0x000e220008000800 */
[C---:B------:R-:W-:Y:S01]  /*a870*/  LEA R8, P4, R10.reuse, R2, 0x1 ;  /* 0x000000020a087211 */ /* 0x040fe200078808ff */
[----:B------:R-:W-:Y:S01]  /*a880*/  @P1 STG.E.U16 desc[UR22][R6.64], R34 ;  /* 0x0000002206001986 */ /* 0x000fe2000c101516 */
[----:B--2---:R-:W-:Y:S01]  /*a890*/  ISETP.LT.AND P1, PT, R9, UR7, !P0 ;  /* 0x0000000709007c0c */ /* 0x004fe2000c721270 */
[----:B------:R-:W2:Y:S01]  /*a8a0*/  LDCU UR7, c[0x0][0x39c] ;  /* 0x00007380ff0777ac */ /* 0x000ea20008000800 */
[C---:B------:R-:W-:Y:S01]  /*a8b0*/  LEA.HI.X.SX32 R9, R10.reuse, R3, 0x1, P4 ;  /* 0x000000030a097211 */ /* 0x040fe200020f0eff */
[----:B------:R-:W-:Y:S01]  /*a8c0*/  VIADD R10, R10, UR5 ;  /* 0x000000050a0a7c36 */ /* 0x000fe20008000000 */
[----:B------:R-:W-:-:S02]  /*a8d0*/  PRMT R5, R34, 0x7632, R5 ;  /* 0x0000763222057816 */ /* 0x000fc40000000005 */
[----:B-1----:R-:W-:Y:S01]  /*a8e0*/  ISETP.LT.AND P4, PT, R4, UR6, !P0 ;  /* 0x0000000604007c0c */ /* 0x002fe2000c781270 */
[C---:B------:R-:W-:Y:S01]  /*a8f0*/  VIADD R11, R10.reuse, UR5 ;  /* 0x000000050a0b7c36 */ /* 0x040fe20008000000 */
[----:B------:R-:W1:Y:S01]  /*a900*/  LDCU UR6, c[0x0][0x39c] ;  /* 0x00007380ff0677ac */ /* 0x000e620008000800 */
[----:B------:R3:W-:Y:S01]  /*a910*/  @P5 STG.E.U16 desc[UR22][R8.64], R5 ;  /* 0x0000000508005986 */ /* 0x0007e2000c101516 */
[----:B------:R-:W-:-:S04]  /*a920*/  LEA R4, P5, R10, R2, 0x1 ;  /* 0x000000020a047211 */ /* 0x000fc800078a08ff */
[-C--:B---3--:R-:W-:Y:S01]  /*a930*/  LEA.HI.X.SX32 R5, R10, R3.reuse, 0x1, P5 ;  /* 0x000000030a057211 */ /* 0x088fe200028f0eff */
[----:B------:R-:W-:Y:S01]  /*a940*/  VIADD R10, R0, 0x25 ;  /* 0x00000025000a7836 */ /* 0x000fe20000000000 */
[CC--:B------:R-:W-:Y:S02]  /*a950*/  LEA R6, P5, R11.reuse, R2.reuse, 0x1 ;  /* 0x000000020b067211 */ /* 0x0c0fe400078a08ff */
[----:B------:R-:W-:Y:S01]  /*a960*/  PRMT R9, R36, 0x7632, R9 ;  /* 0x0000763224097816 */ /* 0x000fe20000000009 */
[----:B------:R3:W-:Y:S01]  /*a970*/  @P6 STG.E.U16 desc[UR22][R4.64], R36 ;  /* 0x0000002404006986 */ /* 0x0007e2000c101516 */
[C---:B------:R-:W-:Y:S01]  /*a980*/  LEA.HI.X.SX32 R7, R11.reuse, R3, 0x1, P5 ;  /* 0x000000030b077211 */ /* 0x040fe200028f0eff */
[----:B------:R-:W-:Y:S01]  /*a990*/  VIADD R11, R11, UR5 ;  /* 0x000000050b0b7c36 */ /* 0x000fe20008000000 */
[----:B0-----:R-:W-:Y:S01]  /*a9a0*/  ISETP.LT.AND P5, PT, R10, UR4, !P0 ;  /* 0x000000040a007c0c */ /* 0x001fe2000c7a1270 */
[----:B------:R-:W0:Y:S02]  /*a9b0*/  LDCU UR4, c[0x0][0x39c] ;  /* 0x00007380ff0477ac */ /* 0x000e240008000800 */
[----:B------:R4:W-:Y:S01]  /*a9c0*/  @P2 STG.E.U16 desc[UR22][R6.64], R9 ;  /* 0x0000000906002986 */ /* 0x0009e2000c101516 */
[C---:B------:R-:W-:Y:S01]  /*a9d0*/  LEA R8, P2, R11.reuse, R2, 0x1 ;  /* 0x000000020b087211 */ /* 0x040fe200078408ff */
[----:B------:R-:W-:-:S02]  /*a9e0*/  VIADD R10, R11, UR5 ;  /* 0x000000050b0a7c36 */ /* 0x000fc40008000000 */
[----:B---3--:R-:W-:-:S03]  /*a9f0*/  VIADD R5, R0, 0x27 ;  /* 0x0000002700057836 */ /* 0x008fc60000000000 */
[----:B------:R-:W-:Y:S02]  /*aa00*/  LEA R4, P6, R10, R2, 0x1 ;  /* 0x000000020a047211 */ /* 0x000fe400078c08ff */
[-C--:B----4-:R-:W-:Y:S01]  /*aa10*/  LEA.HI.X.SX32 R9, R11, R3.reuse, 0x1, P2 ;  /* 0x000000030b097211 */ /* 0x090fe200010f0eff */
[----:B------:R-:W-:Y:S01]  /*aa20*/  VIADD R7, R0, 0x28 ;  /* 0x0000002800077836 */ /* 0x000fe20000000000 */
[----:B-1----:R-:W-:Y:S01]  /*aa30*/  ISETP.LT.AND P2, PT, R12, UR6, !P0 ;  /* 0x000000060c007c0c */ /* 0x002fe2000c741270 */
        /* <DEDUP_REMOVED lines=16> */
[----:B------:R-:W-:Y:S01]  /*ab40*/  @P4 STG.E.U16 desc[UR22][R6.64], R40 ;  /* 0x0000002806004986 */ /* 0x000fe2000c101516 */
[----:B-1----:R-:W-:Y:S01]  /*ab50*/  ISETP.LT.AND P4, PT, R10, UR6, !P0 ;  /* 0x000000060a007c0c */ /* 0x002fe2000c781270 */
[----:B------:R-:W1:Y:S01]  /*ab60*/  LDCU UR6, c[0x0][0x39c] ;  /* 0x00007380ff0677ac */ /* 0x000e620008000800 */
[C---:B---3--:R-:W-:Y:S01]  /*ab70*/  LEA.HI.X.SX32 R9, R11.reuse, R3, 0x1, P6 ;  /* 0x000000030b097211 */ /* 0x048fe200030f0eff */
[----:B------:R-:W-:Y:S01]  /*ab80*/  VIADD R11, R11, UR5 ;  /* 0x000000050b0b7c36 */ /* 0x000fe20008000000 */
[----:B------:R-:W-:-:S03]  /*ab90*/  PRMT R5, R40, 0x7632, R5 ;  /* 0x0000763228057816 */ /* 0x000fc60000000005 */
[C---:B------:R-:W-:Y:S02]  /*aba0*/  VIADD R10, R11.reuse, UR5 ;  /* 0x000000050b0a7c36 */ /* 0x040fe40008000000 */
[----:B------:R3:W-:Y:S01]  /*abb0*/  @P5 STG.E.U16 desc[UR22][R8.64], R5 ;  /* 0x0000000508005986 */ /* 0x0007e2000c101516 */
[CC--:B------:R-:W-:Y:S02]  /*abc0*/  LEA R4, P5, R11.reuse, R2.reuse, 0x1 ;  /* 0x000000020b047211 */ /* 0x0c0fe400078a08ff */
[----:B0-----:R-:W-:Y:S01]  /*abd0*/  ISETP.LT.AND P6, PT, R12, UR4, !P0 ;  /* 0x000000040c007c0c */ /* 0x001fe2000c7c1270 */
[----:B------:R-:W0:Y:S01]  /*abe0*/  LDCU UR4, c[0x0][0x39c] ;  /* 0x00007380ff0477ac */ /* 0x000e220008000800 */
[C---:B------:R-:W-:Y:S01]  /*abf0*/  VIADD R12, R0.reuse, 0x30 ;  /* 0x00000030000c7836 */ /* 0x040fe20000000000 */
[----:B---3--:R-:W-:Y:S01]  /*ac00*/  LEA.HI.X.SX32 R5, R11, R3, 0x1, P5 ;  /* 0x000000030b057211 */ /* 0x008fe200028f0eff */
[----:B------:R-:W-:Y:S01]  /*ac10*/  VIADD R8, R0, 0x2b ;  /* 0x0000002b00087836 */ /* 0x000fe20000000000 */
[----:B------:R-:W-:-:S02]  /*ac20*/  LEA R6, P5, R10, R2, 0x1 ;  /* 0x000000020a067211 */ /* 0x000fc400078a08ff */
[----:B------:R-:W-:Y:S01]  /*ac30*/  PRMT R9, R42, 0x7632, R9 ;  /* 0x000076322a097816 */ /* 0x000fe20000000009 */
[----:B------:R3:W-:Y:S01]  /*ac40*/  @P2 STG.E.U16 desc[UR22][R4.64], R42 ;  /* 0x0000002a04002986 */ /* 0x0007e2000c101516 */
[C---:B------:R-:W-:Y:S01]  /*ac50*/  LEA.HI.X.SX32 R7, R10.reuse, R3, 0x1, P5 ;  /* 0x000000030a077211 */ /* 0x040fe200028f0eff */
[----:B------:R-:W-:Y:S01]  /*ac60*/  VIADD R10, R10, UR5 ;  /* 0x000000050a0a7c36 */ /* 0x000fe20008000000 */
[----:B-1----:R-:W-:Y:S01]  /*ac70*/  ISETP.LT.AND P2, PT, R8, UR6, !P0 ;  /* 0x0000000608007c0c */ /* 0x002fe2000c741270 */
[----:B------:R-:W1:Y:S02]  /*ac80*/  LDCU UR6, c[0x0][0x39c] ;  /* 0x00007380ff0677ac */ /* 0x000e640008000800 */
[----:B------:R4:W-:Y:S01]  /*ac90*/  @P3 STG.E.U16 desc[UR22][R6.64], R9 ;  /* 0x0000000906003986 */ /* 0x0009e2000c101516 */
[C---:B------:R-:W-:Y:S01]  /*aca0*/  LEA R8, P3, R10.reuse, R2, 0x1 ;  /* 0x000000020a087211 */ /* 0x040fe200078608ff */
[----:B------:R-:W-:Y:S02]  /*acb0*/  VIADD R11, R10, UR5 ;  /* 0x000000050a0b7c36 */ /* 0x000fe40008000000 */
[----:B---3--:R-:W-:-:S02]  /*acc0*/  VIADD R4, R0, 0x2c ;  /* 0x0000002c00047836 */ /* 0x008fc40000000000 */
[----:B------:R-:W-:Y:S01]  /*acd0*/  VIADD R5, R0, 0x2d ;  /* 0x0000002d00057836 */ /* 0x000fe20000000000 */
[-C--:B----4-:R-:W-:Y:S01]  /*ace0*/  LEA.HI.X.SX32 R9, R10, R3.reuse, 0x1, P3 ;  /* 0x000000030a097211 */ /* 0x090fe200018f0eff */
[----:B------:R-:W-:Y:S01]  /*acf0*/  VIADD R6, R0, 0x2e ;  /* 0x0000002e00067836 */ /* 0x000fe20000000000 */
[----:B0-----:R-:W-:Y:S01]  /*ad00*/  ISETP.LT.AND P3, PT, R4, UR4, !P0 ;  /* 0x0000000404007c0c */ /* 0x001fe2000c761270 */
[----:B------:R-:W0:Y:S01]  /*ad10*/  LDCU UR4, c[0x0][0x39c] ;  /* 0x00007380ff0477ac */ /* 0x000e220008000800 */
[----:B------:R-:W-:Y:S01]  /*ad20*/  LEA R4, P5, R11, R2, 0x1 ;  /* 0x000000020b047211 */ /* 0x000fe200078a08ff */
        /* <DEDUP_REMOVED lines=13> */
[-C--:B------:R-:W-:Y:S02]  /*ae00*/  LEA R8, P4, R10, R2.reuse, 0x1 ;  /* 0x000000020a087211 */ /* 0x080fe400078808ff */
        /* <DEDUP_REMOVED lines=38> */
[-C--:B------:R-:W-:Y:S02]  /*b070*/  LEA R6, P4, R10, R2.reuse, 0x1 ;  /* 0x000000020a067211 */ /* 0x080fe400078808ff */
[----:B0-----:R-:W-:Y:S01]  /*b080*/  ISETP.LT.AND P6, PT, R12, UR4, !P0 ;  /* 0x000000040c007c0c */ /* 0x001fe2000c7c1270 */
[----:B------:R-:W0:Y:S01]  /*b090*/  LDCU UR4, c[0x0][0x39c] ;  /* 0x00007380ff0477ac */ /* 0x000e220008000800 */
[----:B------:R-:W-:Y:S01]  /*b0a0*/  VIADD R12, R0, 0x3a ;  /* 0x0000003a000c7836 */ /* 0x000fe20000000000 */
        /* <DEDUP_REMOVED lines=13> */
[C---:B------:R-:W-:Y:S01]  /*b180*/  VIADD R7, R0.reuse, 0x37 ;  /* 0x0000003700077836 */ /* 0x040fe20000000000 */
[-C--:B----4-:R-:W-:Y:S01]  /*b190*/  LEA.HI.X.SX32 R5, R11, R3.reuse, 0x1, P3 ;  /* 0x000000030b057211 */ /* 0x090fe200018f0eff */
[----:B------:R-:W-:Y:S01]  /*b1a0*/  VIADD R8, R0, 0x38 ;  /* 0x0000003800087836 */ /* 0x000fe20000000000 */
[----:B0-----:R-:W-:Y:S01]  /*b1b0*/  ISETP.LT.AND P3, PT, R6, UR4, !P0 ;  /* 0x0000000406007c0c */ /* 0x001fe2000c761270 */
[----:B------:R-:W0:Y:S01]  /*b1c0*/  LDCU UR4, c[0x0][0x39c] ;  /* 0x00007380ff0477ac */ /* 0x000e220008000800 */
[C---:B------:R-:W-:Y:S01]  /*b1d0*/  LEA R6, P4, R10.reuse, R2, 0x1 ;  /* 0x000000020a067211 */ /* 0x040fe200078808ff */
[----:B------:R3:W-:Y:S01]  /*b1e0*/  @P1 STG.E.U16 desc[UR22][R4.64], R54 ;  /* 0x0000003604001986 */ /* 0x0007e2000c101516 */
[----:B--2---:R-:W-:Y:S01]  /*b1f0*/  ISETP.LT.AND P1, PT, R7, UR7, !P0 ;  /* 0x0000000707007c0c */ /* 0x004fe2000c721270 */
[----:B------:R-:W2:Y:S01]  /*b200*/  LDCU UR7, c[0x0][0x39c] ;  /* 0x00007380ff0777ac */ /* 0x000ea20008000800 */
[C---:B------:R-:W-:Y:S01]  /*b210*/  LEA.HI.X.SX32 R7, R10.reuse, R3, 0x1, P4 ;  /* 0x000000030a077211 */ /* 0x040fe200020f0eff */
[----:B------:R-:W-:Y:S01]  /*b220*/  VIADD R10, R10, UR5 ;  /* 0x000000050a0a7c36 */ /* 0x000fe20008000000 */
[----:B-1----:R-:W-:Y:S01]  /*b230*/  ISETP.LT.AND P4, PT, R8, UR6, !P0 ;  /* 0x0000000608007c0c */ /* 0x002fe2000c781270 */
[----:B------:R-:W1:Y:S02]  /*b240*/  LDCU UR6, c[0x0][0x39c] ;  /* 0x00007380ff0677ac */ /* 0x000e640008000800 */
[----:B------:R-:W-:Y:S01]  /*b250*/  VIADD R11, R10, UR5 ;  /* 0x000000050a0b7c36 */ /* 0x000fe20008000000 */
[----:B---3--:R-:W-:-:S05]  /*b260*/  PRMT R5, R54, 0x7632, R5 ;  /* 0x0000763236057816 */ /* 0x008fca0000000005 */
[----:B------:R3:W-:Y:S01]  /*b270*/  @P5 STG.E.U16 desc[UR22][R6.64], R5 ;  /* 0x0000000506005986 */ /* 0x0007e2000c101516 */
[----:B------:R-:W-:-:S04]  /*b280*/  LEA R8, P5, R10, R2, 0x1 ;  /* 0x000000020a087211 */ /* 0x000fc800078a08ff */
[----:B------:R-:W-:Y:S01]  /*b290*/  LEA.HI.X.SX32 R9, R10, R3, 0x1, P5 ;  /* 0x000000030a097211 */ /* 0x000fe200028f0eff */
[----:B------:R-:W-:Y:S01]  /*b2a0*/  VIADD R10, R0, 0x39 ;  /* 0x00000039000a7836 */ /* 0x000fe20000000000 */
[----:B------:R-:W-:-:S03]  /*b2b0*/  LEA R4, P5, R11, R2, 0x1 ;  /* 0x000000020b047211 */ /* 0x000fc600078a08ff */
[----:B------:R4:W-:Y:S01]  /*b2c0*/  @P6 STG.E.U16 desc[UR22][R8.64], R56 ;  /* 0x0000003808006986 */ /* 0x0009e2000c101516 */
[----:B---3--:R-:W-:Y:S02]  /*b2d0*/  PRMT R7, R56, 0x7632, R7 ;  /* 0x0000763238077816 */ /* 0x008fe40000000007 */
        /* <DEDUP_REMOVED lines=9> */
[-C--:B---3--:R-:W-:Y:S01]  /*b370*/  LEA.HI.X.SX32 R7, R11, R3.reuse, 0x1, P2 ;  /* 0x000000030b077211 */ /* 0x088fe200010f0eff */
        /* <DEDUP_REMOVED lines=23> */
[C---:B------:R-:W-:Y:S01]  /*b4f0*/  VIADD R10, R11.reuse, UR5 ;  /* 0x000000050b0a7c36 */ /* 0x040fe20008000000 */
        /* <DEDUP_REMOVED lines=19> */
[----:B------:R-:W-:Y:S01]  /*b630*/  VIADD R9, R0, 0x41 ;  /* 0x0000004100097836 */ /* 0x000fe20000000000 */
[-C--:B---3--:R-:W-:Y:S01]  /*b640*/  LEA.HI.X.SX32 R7, R10, R3.reuse, 0x1, P3 ;  /* 0x000000030a077211 */ /* 0x088fe200018f0eff */
        /* <DEDUP_REMOVED lines=298> */
[----:B------:R-:W-:-:S03]  /*c8f0*/  VIADD R5, R0, 0x69 ;  /* 0x0000006900057836 */ /* 0x000fc60000000000 */
[----:B0-----:R-:W-:Y:S01]  /*c900*/  ISETP.LT.AND P5, PT, R4, UR4, !P0 ;  /* 0x0000000404007c0c */ /* 0x001fe2000c7a1270 */
[----:B----4-:R-:W-:Y:S01]  /*c910*/  VIADD R6, R0, 0x6a ;  /* 0x0000006a00067836 */ /* 0x010fe20000000000 */
[-C--:B------:R-:W-:Y:S01]  /*c920*/  LEA.HI.X.SX32 R9, R10, R3.reuse, 0x1, P3 ;  /* 0x000000030a097211 */ /* 0x080fe200018f0eff */
[----:B------:R-:W0:Y:S01]  /*c930*/  LDCU UR4, c[0x0][0x39c] ;  /* 0x00007380ff0477ac */ /* 0x000e220008000800 */
[-C--:B------:R-:W-:Y:S02]  /*c940*/  LEA R4, P3, R11, R2.reuse, 0x1 ;  /* 0x000000020b047211 */ /* 0x080fe400078608ff */
[----:B------:R-:W-:Y:S01]  /*c950*/  PRMT R7, R104, 0x7632, R7 ;  /* 0x0000763268077816 */ /* 0x000fe20000000007 */
[----:B------:R-:W-:Y:S01]  /*c960*/  @P1 STG.E.U16 desc[UR22][R8.64], R104 ;  /* 0x0000006808001986 */ /* 0x000fe2000c101516 */
[----:B--2---:R-:W-:Y:S01]  /*c970*/  ISETP.LT.AND P1, PT, R5, UR7, !P0 ;  /* 0x0000000705007c0c */ /* 0x004fe2000c721270 */
[----:B------:R-:W2:Y:S01]  /*c980*/  LDCU UR7, c[0x0][0x39c] ;  /* 0x00007380ff0777ac */ /* 0x000ea20008000800 */
[C---:B------:R-:W-:Y:S01]  /*c990*/  LEA.HI.X.SX32 R5, R11.reuse, R3, 0x1, P3 ;  /* 0x000000030b057211 */ /* 0x040fe200018f0eff */
[----:B------:R-:W-:Y:S01]  /*c9a0*/  VIADD R11, R11, UR5 ;  /* 0x000000050b0b7c36 */ /* 0x000fe20008000000 */
[----:B-1----:R-:W-:Y:S01]  /*c9b0*/  ISETP.LT.AND P3, PT, R6, UR6, !P0 ;  /* 0x0000000606007c0c */ /* 0x002fe2000c761270 */
[----:B------:R-:W1:Y:S02]  /*c9c0*/  LDCU UR6, c[0x0][0x39c] ;  /* 0x00007380ff0677ac */ /* 0x000e640008000800 */
[----:B------:R3:W-:Y:S01]  /*c9d0*/  @P4 STG.E.U16 desc[UR22][R4.64], R7 ;  /* 0x0000000704004986 */ /* 0x0007e2000c101516 */
[C---:B------:R-:W-:Y:S01]  /*c9e0*/  LEA R6, P4, R11.reuse, R2, 0x1 ;  /* 0x000000020b067211 */ /* 0x040fe200078808ff */
[----:B------:R-:W-:-:S03]  /*c9f0*/  VIADD R10, R11, UR5 ;  /* 0x000000050b0a7c36 */ /* 0x000fc60008000000 */
        /* <DEDUP_REMOVED lines=42> */
[----:B----4-:R-:W-:-:S04]  /*cca0*/  LEA R8, P6, R11, R2, 0x1 ;  /* 0x000000020b087211 */ /* 0x010fc800078c08ff */
[CC--:B------:R-:W-:Y:S01]  /*ccb0*/  LEA.HI.X.SX32 R9, R11.reuse, R3.reuse, 0x1, P6 ;  /* 0x000000030b097211 */ /* 0x0c0fe200030f0eff */
[----:B------:R-:W-:Y:S01]  /*ccc0*/  VIADD R11, R11, UR5 ;  /* 0x000000050b0b7c36 */ /* 0x000fe20008000000 */
[----:B---3--:R-:W-:Y:S01]  /*ccd0*/  LEA.HI.X.SX32 R7, R10, R3, 0x1, P4 ;  /* 0x000000030a077211 */ /* 0x008fe200020f0eff */
[----:B------:R-:W-:Y:S01]  /*cce0*/  VIADD R4, R0, 0x71 ;  /* 0x0000007100047836 */ /* 0x000fe20000000000 */
[----:B0-----:R-:W-:Y:S01]  /*ccf0*/  ISETP.LT.AND P4, PT, R12, UR4, !P0 ;  /* 0x000000040c007c0c */ /* 0x001fe2000c781270 */
[----:B------:R-:W0:Y:S01]  /*cd00*/  LDCU UR4, c[0x0][0x39c] ;  /* 0x00007380ff0477ac */ /* 0x000e220008000800 */
[----:B------:R-:W-:Y:S01]  /*cd10*/  PRMT R5, R112, 0x7632, R5 ;  /* 0x0000763270057816 */ /* 0x000fe20000000005 */
[----:B------:R3:W-:Y:S01]  /*cd20*/  @P2 STG.E.U16 desc[UR22][R6.64], R112 ;  /* 0x0000007006002986 */ /* 0x0007e2000c101516 */
[----:B-1----:R-:W-:Y:S01]  /*cd30*/  ISETP.LT.AND P2, PT, R4, UR6, !P0 ;  /* 0x0000000604007c0c */ /* 0x002fe2000c741270 */
[----:B------:R-:W1:Y:S01]  /*cd40*/  LDCU UR6, c[0x0][0x39c] ;  /* 0x00007380ff0677ac */ /* 0x000e620008000800 */
[C---:B------:R-:W-:Y:S01]  /*cd50*/  VIADD R10, R11.reuse, UR5 ;  /* 0x000000050b0a7c36 */ /* 0x040fe20008000000 */
[----:B------:R4:W-:Y:S01]  /*cd60*/  @P5 STG.E.U16 desc[UR22][R8.64], R5 ;  /* 0x0000000508005986 */ /* 0x0009e2000c101516 */
[----:B------:R-:W-:Y:S01]  /*cd70*/  LEA R4, P5, R11, R2, 0x1 ;  /* 0x000000020b047211 */ /* 0x000fe200078a08ff */
[----:B------:R-:W-:-:S02]  /*cd80*/  VIADD R12, R0, 0x76 ;  /* 0x00000076000c7836 */ /* 0x000fc40000000000 */
[C---:B---3--:R-:W-:Y:S02]  /*cd90*/  VIADD R6, R0.reuse, 0x72 ;  /* 0x0000007200067836 */ /* 0x048fe40000000000 */
        /* <DEDUP_REMOVED lines=21> */
[----:B0-----:R-:W-:Y:S01]  /*cef0*/  ISETP.LT.AND P4, PT, R10, UR4, !P0 ;  /* 0x000000040a007c0c */ /* 0x001fe2000c781270 */
[----:B------:R-:W0:Y:S01]  /*cf00*/  LDCU UR4, c[0x0][0x39c] ;  /* 0x00007380ff0477ac */ /* 0x000e220008000800 */
[----:B---3--:R-:W-:Y:S02]  /*cf10*/  PRMT R7, R116, 0x7632, R7 ;  /* 0x0000763274077816 */ /* 0x008fe40000000007 */
[C---:B------:R-:W-:Y:S01]  /*cf20*/  LEA.HI.X.SX32 R5, R11.reuse, R3, 0x1, P3 ;  /* 0x000000030b057211 */ /* 0x040fe200018f0eff */
[----:B------:R-:W-:Y:S01]  /*cf30*/  VIADD R11, R11, UR5 ;  /* 0x000000050b0b7c36 */ /* 0x000fe20008000000 */
[----:B-1----:R-:W-:Y:S01]  /*cf40*/  ISETP.LT.AND P3, PT, R12, UR6, !P0 ;  /* 0x000000060c007c0c */ /* 0x002fe2000c761270 */
[----:B------:R-:W1:Y:S01]  /*cf50*/  LDCU UR6, c[0x0][0x39c] ;  /* 0x00007380ff0677ac */ /* 0x000e620008000800 */
[----:B------:R-:W-:Y:S01]  /*cf60*/  VIADD R12, R0, 0x7d ;  /* 0x0000007d000c7836 */ /* 0x000fe20000000000 */
[----:B------:R3:W-:Y:S01]  /*cf70*/  @P2 STG.E.U16 desc[UR22][R4.64], R7 ;  /* 0x0000000704002986 */ /* 0x0007e2000c101516 */
[C---:B------:R-:W-:Y:S01]  /*cf80*/  LEA R6, P2, R11.reuse, R2, 0x1 ;  /* 0x000000020b067211 */ /* 0x040fe200078408ff */
[----:B------:R-:W-:-:S02]  /*cf90*/  VIADD R10, R11, UR5 ;  /* 0x000000050b0a7c36 */ /* 0x000fc40008000000 */
[C---:B----4-:R-:W-:Y:S01]  /*cfa0*/  VIADD R9, R0.reuse, 0x77 ;  /* 0x0000007700097836 */ /* 0x050fe20000000000 */
[-C--:B---3--:R-:W-:Y:S01]  /*cfb0*/  LEA.HI.X.SX32 R7, R11, R3.reuse, 0x1, P2 ;  /* 0x000000030b077211 */ /* 0x088fe200010f0eff */
[----:B------:R-:W-:Y:S01]  /*cfc0*/  VIADD R4, R0, 0x78 ;  /* 0x0000007800047836 */ /* 0x000fe20000000000 */
[-C--:B------:R-:W-:Y:S02]  /*cfd0*/  LEA R8, P2, R10, R2.reuse, 0x1 ;  /* 0x000000020a087211 */ /* 0x080fe400078408ff */
[----:B------:R-:W-:Y:S01]  /*cfe0*/  PRMT R5, R118, 0x7632, R5 ;  /* 0x0000763276057816 */ /* 0x000fe20000000005 */
[----:B------:R-:W-:Y:S01]  /*cff0*/  @P6 STG.E.U16 desc[UR22][R6.64], R118 ;  /* 0x0000007606006986 */ /* 0x000fe2000c101516 */
[----:B--2---:R-:W-:Y:S01]  /*d000*/  ISETP.LT.AND P6, PT, R9, UR7, !P0 ;  /* 0x0000000709007c0c */ /* 0x004fe2000c7c1270 */
[----:B------:R-:W2:Y:S01]  /*d010*/  LDCU UR7, c[0x0][0x39c] ;  /* 0x00007380ff0777ac */ /* 0x000ea20008000800 */
[C---:B------:R-:W-:Y:S01]  /*d020*/  LEA.HI.X.SX32 R9, R10.reuse, R3, 0x1, P2 ;  /* 0x000000030a097211 */ /* 0x040fe200010f0eff */
[----:B------:R-:W-:Y:S01]  /*d030*/  VIADD R10, R10, UR5 ;  /* 0x000000050a0a7c36 */ /* 0x000fe20008000000 */
[----:B0-----:R-:W-:Y:S01]  /*d040*/  ISETP.LT.AND P2, PT, R4, UR4, !P0 ;  /* 0x0000000404007c0c */ /* 0x001fe2000c741270 */
[----:B------:R-:W0:Y:S02]  /*d050*/  LDCU UR4, c[0x0][0x39c] ;  /* 0x00007380ff0477ac */ /* 0x000e240008000800 */
[----:B------:R3:W-:Y:S01]  /*d060*/  @P1 STG.E.U16 desc[UR22][R8.64], R5 ;  /* 0x0000000508001986 */ /* 0x0007e2000c101516 */
[C---:B------:R-:W-:Y:S01]  /*d070*/  LEA R4, P1, R10.reuse, R2, 0x1 ;  /* 0x000000020a047211 */ /* 0x040fe200078208ff */
[----:B------:R-:W-:-:S03]  /*d080*/  VIADD R11, R10, UR5 ;  /* 0x000000050a0b7c36 */ /* 0x000fc60008000000 */
[-C--:B---3--:R-:W-:Y:S01]  /*d090*/  LEA.HI.X.SX32 R5, R10, R3.reuse, 0x1, P1 ;  /* 0x000000030a057211 */ /* 0x088fe200008f0eff */
[C---:B------:R-:W-:Y:S01]  /*d0a0*/  VIADD R10, R0.reuse, 0x79 ;  /* 0x00000079000a7836 */ /* 0x040fe20000000000 */
[C---:B------:R-:W-:Y:S01]  /*d0b0*/  LEA R6, P1, R11.reuse, R2, 0x1 ;  /* 0x000000020b067211 */ /* 0x040fe200078208ff */
[----:B------:R-:W-:Y:S02]  /*d0c0*/  VIADD R9, R0, 0x7a ;  /* 0x0000007a00097836 */ /* 0x000fe40000000000 */
[----:B------:R3:W-:Y:S01]  /*d0d0*/  @P5 STG.E.U16 desc[UR22][R4.64], R120 ;  /* 0x0000007804005986 */ /* 0x0007e2000c101516 */
[C---:B------:R-:W-:Y:S01]  /*d0e0*/  LEA.HI.X.SX32 R7, R11.reuse, R3, 0x1, P1 ;  /* 0x000000030b077211 */ /* 0x040fe200008f0eff */
[----:B------:R-:W-:Y:S01]  /*d0f0*/  VIADD R11, R11, UR5 ;  /* 0x000000050b0b7c36 */ /* 0x000fe20008000000 */
[----:B-1----:R-:W-:Y:S01]  /*d100*/  ISETP.LT.AND P1, PT, R10, UR6, !P0 ;  /* 0x000000060a007c0c */ /* 0x002fe2000c721270 */
[----:B------:R-:W-:Y:S01]  /*d110*/  VIADD R10, R0, 0x7b ;  /* 0x0000007b000a7836 */ /* 0x000fe20000000000 */
[----:B0-----:R-:W-:Y:S01]  /*d120*/  ISETP.LT.AND P5, PT, R9, UR4, !P0 ;  /* 0x0000000409007c0c */ /* 0x001fe2000c7a1270 */
[----:B------:R-:W0:Y:S01]  /*d130*/  LDCU UR4, c[0x0][0x39c] ;  /* 0x00007380ff0477ac */ /* 0x000e220008000800 */
[----:B------:R-:W1:Y:S01]  /*d140*/  LDCU UR6, c[0x0][0x39c] ;  /* 0x00007380ff0677ac */ /* 0x000e620008000800 */
[----:B---3--:R-:W-:-:S05]  /*d150*/  PRMT R5, R120, 0x7632, R5 ;  /* 0x0000763278057816 */ /* 0x008fca0000000005 */
[----:B------:R3:W-:Y:S01]  /*d160*/  @P4 STG.E.U16 desc[UR22][R6.64], R5 ;  /* 0x0000000506004986 */ /* 0x0007e2000c101516 */
[----:B------:R-:W-:-:S04]  /*d170*/  LEA R8, P4, R11, R2, 0x1 ;  /* 0x000000020b087211 */ /* 0x000fc800078808ff */
[C---:B------:R-:W-:Y:S01]  /*d180*/  LEA.HI.X.SX32 R9, R11.reuse, R3, 0x1, P4 ;  /* 0x000000030b097211 */ /* 0x040fe200020f0eff */
[----:B------:R-:W-:Y:S01]  /*d190*/  VIADD R11, R11, UR5 ;  /* 0x000000050b0b7c36 */ /* 0x000fe20008000000 */
[----:B--2---:R-:W-:-:S03]  /*d1a0*/  ISETP.LT.AND P4, PT, R10, UR7, !P0 ;  /* 0x000000070a007c0c */ /* 0x004fc6000c781270 */
[----:B------:R2:W-:Y:S01]  /*d1b0*/  @P3 STG.E.U16 desc[UR22][R8.64], R122 ;  /* 0x0000007a08003986 */ /* 0x0005e2000c101516 */
[C---:B------:R-:W-:Y:S01]  /*d1c0*/  LEA R4, P3, R11.reuse, R2, 0x1 ;  /* 0x000000020b047211 */ /* 0x040fe200078608ff */
[----:B------:R-:W-:-:S03]  /*d1d0*/  VIADD R10, R11, UR5 ;  /* 0x000000050b0a7c36 */ /* 0x000fc60008000000 */
[----:B---3--:R-:W-:Y:S01]  /*d1e0*/  LEA.HI.X.SX32 R5, R11, R3, 0x1, P3 ;  /* 0x000000030b057211 */ /* 0x008fe200018f0eff */
[----:B------:R-:W-:Y:S01]  /*d1f0*/  VIADD R11, R0, 0x7c ;  /* 0x0000007c000b7836 */ /* 0x000fe20000000000 */
[----:B------:R-:W-:Y:S01]  /*d200*/  LEA R6, P3, R10, R2, 0x1 ;  /* 0x000000020a067211 */ /* 0x000fe200078608ff */
[----:B------:R-:W-:-:S03]  /*d210*/  VIADD R0, R0, 0x7f ;  /* 0x0000007f00007836 */ /* 0x000fc60000000000 */
[C---:B------:R-:W-:Y:S01]  /*d220*/  LEA.HI.X.SX32 R7, R10.reuse, R3, 0x1, P3 ;  /* 0x000000030a077211 */ /* 0x040fe200018f0eff */
[----:B------:R-:W-:Y:S01]  /*d230*/  VIADD R10, R10, UR5 ;  /* 0x000000050a0a7c36 */ /* 0x000fe20008000000 */
[----:B--2---:R-:W-:Y:S02]  /*d240*/  PRMT R9, R122, 0x7632, R9 ;  /* 0x000076327a097816 */ /* 0x004fe40000000009 */
[----:B0-----:R-:W-:Y:S01]  /*d250*/  ISETP.LT.AND P3, PT, R11, UR4, !P0 ;  /* 0x000000040b007c0c */ /* 0x001fe2000c761270 */
[C---:B------:R-:W-:Y:S01]  /*d260*/  VIADD R11, R10.reuse, UR5 ;  /* 0x000000050a0b7c36 */ /* 0x040fe20008000000 */
[----:B------:R-:W0:Y:S01]  /*d270*/  LDCU UR4, c[0x0][0x39c] ;  /* 0x00007380ff0477ac */ /* 0x000e220008000800 */
[----:B------:R2:W-:Y:S04]  /*d280*/  @P6 STG.E.U16 desc[UR22][R4.64], R9 ;  /* 0x0000000904006986 */ /* 0x0005e8000c101516 */
[----:B------:R3:W-:Y:S01]  /*d290*/  @P2 STG.E.U16 desc[UR22][R6.64], R124 ;  /* 0x0000007c06002986 */ /* 0x0007e2000c101516 */
[----:B------:R-:W-:-:S04]  /*d2a0*/  LEA R8, P2, R10, R2, 0x1 ;  /* 0x000000020a087211 */ /* 0x000fc800078408ff */
[----:B--2---:R-:W-:Y:S01]  /*d2b0*/  LEA.HI.X.SX32 R9, R10, R3, 0x1, P2 ;  /* 0x000000030a097211 */ /* 0x004fe200010f0eff */
[C---:B------:R-:W-:Y:S01]  /*d2c0*/  VIADD R10, R11.reuse, UR5 ;  /* 0x000000050b0a7c36 */ /* 0x040fe20008000000 */
[----:B------:R-:W-:Y:S02]  /*d2d0*/  PRMT R5, R124, 0x7632, R5 ;  /* 0x000076327c057816 */ /* 0x000fe40000000005 */
[----:B-1----:R-:W-:Y:S01]  /*d2e0*/  ISETP.LT.AND P2, PT, R12, UR6, !P0 ;  /* 0x000000060c007c0c */ /* 0x002fe2000c741270 */
[C---:B------:R-:W-:Y:S01]  /*d2f0*/  VIADD R13, R10.reuse, UR5 ;  /* 0x000000050a0d7c36 */ /* 0x040fe20008000000 */
[----:B------:R-:W1:Y:S01]  /*d300*/  LDCU UR6, c[0x0][0x39c] ;  /* 0x00007380ff0677ac */ /* 0x000e620008000800 */
[----:B------:R2:W-:Y:S01]  /*d310*/  @P1 STG.E.U16 desc[UR22][R8.64], R5 ;  /* 0x0000000508001986 */ /* 0x0005e2000c101516 */
[-C--:B------:R-:W-:Y:S01]  /*d320*/  LEA R4, P1, R11, R2.reuse, 0x1 ;  /* 0x000000020b047211 */ /* 0x080fe200078208ff */
[----:B------:R-:W-:Y:S01]  /*d330*/  VIADD R14, R13, UR5 ;  /* 0x000000050d0e7c36 */ /* 0x000fe20008000000 */
[----:B---3--:R-:W-:-:S03]  /*d340*/  LEA R6, P6, R10, R2, 0x1 ;  /* 0x000000020a067211 */ /* 0x008fc600078c08ff */
[----:B------:R-:W-:Y:S01]  /*d350*/  VIADD R15, R14, UR5 ;  /* 0x000000050e0f7c36 */ /* 0x000fe20008000000 */
[-C--:B------:R-:W-:Y:S02]  /*d360*/  LEA.HI.X.SX32 R7, R10, R3.reuse, 0x1, P6 ;  /* 0x000000030a077211 */ /* 0x080fe400030f0eff */
[-C--:B------:R-:W-:Y:S01]  /*d370*/  LEA R12, P6, R14, R2.reuse, 0x1 ;  /* 0x000000020e0c7211 */ /* 0x080fe200078c08ff */
[----:B------:R-:W-:Y:S01]  /*d380*/  VIADD R16, R15, UR5 ;  /* 0x000000050f107c36 */ /* 0x000fe20008000000 */
[----:B--2---:R-:W-:Y:S02]  /*d390*/  LEA.HI.X.SX32 R5, R11, R3, 0x1, P1 ;  /* 0x000000030b057211 */ /* 0x004fe400008f0eff */
[----:B------:R-:W-:-:S03]  /*d3a0*/  LEA R10, P1, R13, R2, 0x1 ;  /* 0x000000020d0a7211 */ /* 0x000fc600078208ff */
[----:B------:R2:W-:Y:S01]  /*d3b0*/  @P5 STG.E.U16 desc[UR22][R4.64], R126 ;  /* 0x0000007e04005986 */ /* 0x0005e2000c101516 */
[-C--:B------:R-:W-:Y:S02]  /*d3c0*/  LEA.HI.X.SX32 R11, R13, R3.reuse, 0x1, P1 ;  /* 0x000000030d0b7211 */ /* 0x080fe400008f0eff */
[-C--:B------:R-:W-:Y:S02]  /*d3d0*/  LEA.HI.X.SX32 R13, R14, R3.reuse, 0x1, P6 ;  /* 0x000000030e0d7211 */ /* 0x080fe400030f0eff */
[----:B------:R-:W-:Y:S02]  /*d3e0*/  LEA R8, P6, R16, R2, 0x1 ;  /* 0x0000000210087211 */ /* 0x000fe400078c08ff */
[----:B0-----:R-:W-:Y:S02]  /*d3f0*/  ISETP.LT.AND P1, PT, R17, UR4, !P0 ;  /* 0x0000000411007c0c */ /* 0x001fe4000c721270 */
[----:B-1----:R-:W-:Y:S02]  /*d400*/  ISETP.LT.AND P0, PT, R0, UR6, !P0 ;  /* 0x0000000600007c0c */ /* 0x002fe4000c701270 */
[----:B------:R-:W-:-:S02]  /*d410*/  LEA.HI.X.SX32 R9, R16, R3, 0x1, P6 ;  /* 0x0000000310097211 */ /* 0x000fc400030f0eff */
[----:B------:R-:W-:Y:S02]  /*d420*/  PRMT R0, R126, 0x7632, R0 ;  /* 0x000076327e007816 */ /* 0x000fe40000000000 */
[C---:B------:R-:W-:Y:S02]  /*d430*/  LEA R2, P6, R15.reuse, R2, 0x1 ;  /* 0x000000020f027211 */ /* 0x040fe400078c08ff */
[----:B--2---:R-:W-:Y:S01]  /*d440*/  PRMT R5, R128, 0x7632, R5 ;  /* 0x0000763280057816 */ /* 0x004fe20000000005 */
[----:B------:R0:W-:Y:S01]  /*d450*/  @P4 STG.E.U16 desc[UR22][R6.64], R0 ;  /* 0x0000000006004986 */ /* 0x0001e2000c101516 */
[----:B------:R-:W-:-:S03]  /*d460*/  LEA.HI.X.SX32 R3, R15, R3, 0x1, P6 ;  /* 0x000000030f037211 */ /* 0x000fc600030f0eff */
[----:B------:R1:W-:Y:S04]  /*d470*/  @P3 STG.E.U16 desc[UR22][R10.64], R128 ;  /* 0x000000800a003986 */ /* 0x0003e8000c101516 */
[----:B------:R1:W-:Y:S01]  /*d480*/  @P2 STG.E.U16 desc[UR22][R12.64], R5 ;  /* 0x000000050c002986 */ /* 0x0003e2000c101516 */
[----:B0-----:R-:W-:-:S03]  /*d490*/  PRMT R7, R130, 0x7632, R7 ;  /* 0x0000763282077816 */ /* 0x001fc60000000007 */
[----:B------:R1:W-:Y:S04]  /*d4a0*/  @P1 STG.E.U16 desc[UR22][R2.64], R130 ;  /* 0x0000008202001986 */ /* 0x0003e8000c101516 */
[----:B------:R1:W-:Y:S01]  /*d4b0*/  @P0 STG.E.U16 desc[UR22][R8.64], R7 ;  /* 0x0000000708000986 */ /* 0x0003e2000c101516 */
[----:B------:R-:W-:Y:S06]  /*d4c0*/  BAR.SYNC.DEFER_BLOCKING 0x0 ;  /* 0x0000000000007b1d */ /* 0x000fec0000010000 */
[----:B------:R-:W-:Y:S05]  /*d4d0*/  BRA.U UP0, `(.L_x_14) ;  /* 0x0000000100a07547 */ /* 0x000fea000b800000 */
[----:B------:R-:W0:Y:S01]  /*d4e0*/  S2UR UR5, SR_CgaCtaId ;  /* 0x00000000000579c3 */ /* 0x000e220000008800 */
[----:B------:R-:W-:Y:S01]  /*d4f0*/  NOP ;  /* 0x0000000000007918 */ /* 0x000fe20000000000 */
[----:B------:R-:W-:Y:S01]  /*d500*/  UMOV UR4, 0x50 ;  /* 0x0000005000047882 */ /* 0x000fe20000000000 */
[----:B------:R-:W-:Y:S02]  /*d510*/  IMAD.U32 R0, RZ, RZ, UR8 ;  /* 0x00000008ff007e24 */ /* 0x000fe4000f8e00ff */
[----:B-1----:R-:W-:Y:S02]  /*d520*/  IMAD.MOV.U32 R3, RZ, RZ, 0xffff ;  /* 0x0000ffffff037424 */ /* 0x002fe400078e00ff */
[----:B------:R-:W-:Y:S01]  /*d530*/  IMAD.MOV.U32 R7, RZ, RZ, 0x1 ;  /* 0x00000001ff077424 */ /* 0x000fe200078e00ff */
[----:B------:R-:W-:-:S04]  /*d540*/  LOP3.LUT R0, R0, 0xffff, RZ, 0xc0, !PT ;  /* 0x0000ffff00007812 */ /* 0x000fc800078ec0ff */
[----:B------:R-:W-:-:S05]  /*d550*/  SHF.R.U32.HI R0, RZ, 0x5, R0 ;  /* 0x00000005ff007819 */ /* 0x000fca0000011600 */
[----:B------:R-:W-:Y:S01]  /*d560*/  VIADD R2, R0, 0x10 ;  /* 0x0000001000027836 */ /* 0x000fe20000000000 */
[----:B------:R-:W-:Y:S01]  /*d570*/  SHF.L.U32 R0, R3, R0, RZ ;  /* 0x0000000003007219 */ /* 0x000fe200000006ff */
[----:B0-----:R-:W-:-:S03]  /*d580*/  ULEA UR6, UR5, UR4, 0x18 ;  /* 0x0000000405067291 */ /* 0x001fc6000f8ec0ff */
[----:B------:R-:W-:-:S04]  /*d590*/  SHF.L.U32 R3, R7, R2, RZ ;  /* 0x0000000207037219 */ /* 0x000fc800000006ff */
[----:B------:R-:W-:Y:S02]  /*d5a0*/  LOP3.LUT R0, R3, R0, RZ, 0xfc, !PT ;  /* 0x0000000003007212 */ /* 0x000fe400078efcff */
[----:B------:R-:W0:Y:S02]  /*d5b0*/  LDS R5, [UR6] ;  /* 0x00000006ff057984 */ /* 0x000e240008000800 */
[C---:B------:R-:W-:Y:S02]  /*d5c0*/  LOP3.LUT R2, R0.reuse, 0xffff, RZ, 0xc0, !PT ;  /* 0x0000ffff00027812 */ /* 0x040fe400078ec0ff */
[----:B0-----:R-:W-:-:S04]  /*d5d0*/  LOP3.LUT R3, R0, 0xffff, R5, 0x80, !PT ;  /* 0x0000ffff00037812 */ /* 0x001fc800078e8005 */
[----:B------:R-:W-:-:S13]  /*d5e0*/  ISETP.NE.AND P0, PT, R3, R2, PT ;  /* 0x000000020300720c */ /* 0x000fda0003f05270 */
[----:B------:R-:W-:Y:S05]  /*d5f0*/  @P0 BRA `(.L_x_15) ;  /* 0x0000000000500947 */ /* 0x000fea0003800000 */
[----:B------:R-:W-:Y:S02]  /*d600*/  SHF.R.U32.HI R5, RZ, 0x10, R5 ;  /* 0x00000010ff057819 */ /* 0x000fe40000011605 */
[----:B------:R-:W-:-:S04]  /*d610*/  SHF.R.U32.HI R2, RZ, 0x10, R0 ;  /* 0x00000010ff027819 */ /* 0x000fc80000011600 */
[----:B------:R-:W-:-:S04]  /*d620*/  LOP3.LUT R5, R5, R2, RZ, 0xc0, !PT ;  /* 0x0000000205057212 */ /* 0x000fc800078ec0ff */
[----:B------:R-:W-:-:S13]  /*d630*/  ISETP.NE.AND P0, PT, R5, R2, PT ;  /* 0x000000020500720c */ /* 0x000fda0003f05270 */
[----:B------:R-:W-:Y:S05]  /*d640*/  @P0 BRA `(.L_x_16) ;  /* 0x0000000000300947 */ /* 0x000fea0003800000 */
[----:B------:R-:W-:Y:S01]  /*d650*/  R2UR UR4, R0 ;  /* 0x00000000000472ca */ /* 0x000fe200000e0000 */
[----:B------:R-:W-:Y:S01]  /*d660*/  VOTEU.ANY UR5, UPT, PT ;  /* 0x0000000000057886 */ /* 0x000fe200038e0100 */
[----:B------:R-:W0:Y:S01]  /*d670*/  S2R R0, SR_LANEID ;  /* 0x0000000000007919 */ /* 0x000e220000000000 */
[----:B------:R-:W-:-:S10]  /*d680*/  UFLO.U32 UR5, UR5 ;  /* 0x00000005000572bd */ /* 0x000fd400080e0000 */
[----:B------:R-:W-:-:S06]  /*d690*/  ULOP3.LUT UR4, URZ, UR4, URZ, 0x33, !UPT ;  /* 0x00000004ff047292 */ /* 0x000fcc000f8e33ff */
[----:B------:R-:W-:-:S04]  /*d6a0*/  IMAD.U32 R2, RZ, RZ, UR4 ;  /* 0x00000004ff027e24 */ /* 0x000fc8000f8e00ff */
[----:B------:R-:W1:Y:S02]  /*d6b0*/  REDUX UR7, R2 ;  /* 0x00000000020773c4 */ /* 0x000e640000000000 */
[----:B------:R2:W-:Y:S01]  /*d6c0*/  UTCATOMSWS.AND URZ, UR4 ;  /* 0x0000000400ff79e3 */ /* 0x0005e20008000000 */
[----:B0-----:R-:W-:Y:S01]  /*d6d0*/  ISETP.EQ.U32.AND P0, PT, R0, UR5, PT ;  /* 0x0000000500007c0c */ /* 0x001fe2000bf02070 */
[----:B-1----:R-:W-:-:S12]  /*d6e0*/  IMAD.U32 R0, RZ, RZ, UR7 ;  /* 0x00000007ff007e24 */ /* 0x002fd8000f8e00ff */
[----:B------:R2:W-:Y:S01]  /*d6f0*/  @P0 ATOMS.AND RZ, [UR6], R0 ;  /* 0x00000000ffff098c */ /* 0x0005e2000a800006 */
[----:B------:R-:W-:Y:S05]  /*d700*/  BRA `(.L_x_14) ;  /* 0x0000000000147947 */ /* 0x000fea0003800000 */
.L_x_16:
[----:B------:R-:W-:-:S07]  /*d710*/  MOV R2, 0xd730 ;  /* 0x0000d73000027802 */ /* 0x000fce0000000f00 */
[----:B------:R-:W-:Y:S05]  /*d720*/  CALL.REL.NOINC `($__internal_0_$__cuda_sm10x_tcgen05_guardrail_trap_col_being_dealloced_not_returned_by_alloc) ;  /* 0x00000000002c7944 */ /* 0x000fea0003c00000 */
[----:B------:R-:W-:Y:S05]  /*d730*/  BRA `(.L_x_14) ;  /* 0x0000000000087947 */ /* 0x000fea0003800000 */
.L_x_15:
[----:B------:R-:W-:-:S07]  /*d740*/  MOV R2, 0xd760 ;  /* 0x0000d76000027802 */ /* 0x000fce0000000f00 */
[----:B------:R-:W-:Y:S05]  /*d750*/  CALL.REL.NOINC `($__internal_2_$__cuda_sm10x_tcgen05_guardrail_trap_unallocated_columns_being_dealloced) ;  /* 0x0000000000387944 */ /* 0x000fea0003c00000 */
.L_x_14:
[----:B------:R-:W-:Y:S01]  /*d760*/  NOP ;  /* 0x0000000000007918 */ /* 0x000fe20000000000 */
[----:B--2---:R-:W-:Y:S05]  /*d770*/  EXIT ;  /* 0x000000000000794d */ /* 0x004fea0003800000 */
.L_x_9:
[----:B------:R-:W0:Y:S02]  /*d780*/  SYNCS.PHASECHK.TRANS64.TRYWAIT P1, [UR6], R7 ;  /* 0x00000007ff0075a7 */ /* 0x000e240008021106 */
[----:B0-----:R-:W-:Y:S05]  /*d790*/  @!P1 BRA `(.L_x_9) ;  /* 0xfffffffc00f89947 */ /* 0x001fea000383ffff */
[----:B------:R-:W-:Y:S05]  /*d7a0*/  BRA `(.L_x_17) ;  /* 0xffffffac00b07947 */ /* 0x000fea000383ffff */
.L_x_13:
[----:B------:R-:W0:Y:S02]  /*d7b0*/  SYNCS.PHASECHK.TRANS64.TRYWAIT P0, [UR6], R2 ;  /* 0x00000002ff0075a7 */ /* 0x000e240008001106 */
[----:B0-----:R-:W-:Y:S05]  /*d7c0*/  @!P0 BRA `(.L_x_13) ;  /* 0xfffffffc00f88947 */ /* 0x001fea000383ffff */
[----:B------:R-:W-:Y:S05]  /*d7d0*/  BRA `(.L_x_12) ;  /* 0xffffffbc00587947 */ /* 0x000fea000383ffff */
        .weak           $__internal_0_$__cuda_sm10x_tcgen05_guardrail_trap_col_being_dealloced_not_returned_by_alloc
        .type           $__internal_0_$__cuda_sm10x_tcgen05_guardrail_trap_col_being_dealloced_not_returned_by_alloc,@function
        .size           $__internal_0_$__cuda_sm10x_tcgen05_guardrail_trap_col_being_dealloced_not_returned_by_alloc,($__internal_1_$__cuda_sm10x_tcgen05_guardrail_trap_phase_invalid_during_alloc - $__internal_0_$__cuda_sm10x_tcgen05_guardrail_trap_col_being_dealloced_not_returned_by_alloc)
$__internal_0_$__cuda_sm10x_tcgen05_guardrail_trap_col_being_dealloced_not_returned_by_alloc:
[----:B------:R-:W-:Y:S05]  /*d7e0*/  BPT.TRAP 0x1 ;  /* 0x000000040000795c */ /* 0x000fea0000300000 */
[----:B------:R-:W-:-:S04]  /*d7f0*/  IMAD.MOV.U32 R3, RZ, RZ, 0x0 ;  /* 0x00000000ff037424 */ /* 0x000fc800078e00ff */
[----:B------:R-:W-:Y:S05]  /*d800*/  RET.REL.NODEC R2 `(matmul_kernel) ;  /* 0xffffff2402fc7950 */ /* 0x000fea0003c3ffff */
        .weak           $__internal_1_$__cuda_sm10x_tcgen05_guardrail_trap_phase_invalid_during_alloc
        .type           $__internal_1_$__cuda_sm10x_tcgen05_guardrail_trap_phase_invalid_during_alloc,@function
        .size           $__internal_1_$__cuda_sm10x_tcgen05_guardrail_trap_phase_invalid_during_alloc,($__internal_2_$__cuda_sm10x_tcgen05_guardrail_trap_unallocated_columns_being_dealloced - $__internal_1_$__cuda_sm10x_tcgen05_guardrail_trap_phase_invalid_during_alloc)
$__internal_1_$__cuda_sm10x_tcgen05_guardrail_trap_phase_invalid_during_alloc:
[----:B------:R-:W-:Y:S05]  /*d810*/  BPT.TRAP 0x1 ;  /* 0x000000040000795c */ /* 0x000fea0000300000 */
[----:B------:R-:W-:-:S04]  /*d820*/  IMAD.MOV.U32 R3, RZ, RZ, 0x0 ;  /* 0x00000000ff037424 */ /* 0x000fc800078e00ff */
[----:B------:R-:W-:Y:S05]  /*d830*/  RET.REL.NODEC R2 `(matmul_kernel) ;  /* 0xffffff2402f07950 */ /* 0x000fea0003c3ffff */
        .weak           $__internal_2_$__cuda_sm10x_tcgen05_guardrail_trap_unallocated_columns_being_dealloced
        .type           $__internal_2_$__cuda_sm10x_tcgen05_guardrail_trap_unallocated_columns_being_dealloced,@function
        .size           $__internal_2_$__cuda_sm10x_tcgen05_guardrail_trap_unallocated_columns_being_dealloced,(.L_x_21 - $__internal_2_$__cuda_sm10x_tcgen05_guardrail_trap_unallocated_columns_being_dealloced)
$__internal_2_$__cuda_sm10x_tcgen05_guardrail_trap_unallocated_columns_being_dealloced:
[----:B------:R-:W-:Y:S05]  /*d840*/  BPT.TRAP 0x1 ;  /* 0x000000040000795c */ /* 0x000fea0000300000 */
[----:B------:R-:W-:-:S04]  /*d850*/  IMAD.MOV.U32 R3, RZ, RZ, 0x0 ;  /* 0x00000000ff037424 */ /* 0x000fc800078e00ff */
[----:B------:R-:W-:Y:S05]  /*d860*/  RET.REL.NODEC R2 `(matmul_kernel) ;  /* 0xffffff2402e47950 */ /* 0x000fea0003c3ffff */
.L_x_18:
[----:B------:R-:W-:-:S00]  /*d870*/  BRA `(.L_x_18) ;  /* 0xfffffffc00fc7947 */ /* 0x000fc0000383ffff */
[----:B------:R-:W-:-:S00]  /*d880*/  NOP ;  /* 0x0000000000007918 */ /* 0x000fc00000000000 */
[----:B------:R-:W-:-:S00]  /*d890*/  NOP ;  /* 0x0000000000007918 */ /* 0x000fc00000000000 */
[----:B------:R-:W-:-:S00]  /*d8a0*/  NOP ;  /* 0x0000000000007918 */ /* 0x000fc00000000000 */
[----:B------:R-:W-:-:S00]  /*d8b0*/  NOP ;  /* 0x0000000000007918 */ /* 0x000fc00000000000 */
[----:B------:R-:W-:-:S00]  /*d8c0*/  NOP ;  /* 0x0000000000007918 */ /* 0x000fc00000000000 */
[----:B------:R-:W-:-:S00]  /*d8d0*/  NOP ;  /* 0x0000000000007918 */ /* 0x000fc00000000000 */
[----:B------:R-:W-:-:S00]  /*d8e0*/  NOP ;  /* 0x0000000000007918 */ /* 0x000fc00000000000 */
[----:B------:R-:W-:-:S00]  /*d8f0*/  NOP ;  /* 0x0000000000007918 */ /* 0x000fc00000000000 */
.L_x_21:


//--------------------- .nv.shared.matmul_kernel  --------------------------
	.section	.nv.shared.matmul_kernel,"aw",@nobits
	.sectionflags	@""
	.align	16
	.zero		1024


//--------------------- .nv.shared.reserved.0     --------------------------
	.section	.nv.shared.reserved.0,"aw",@nobits
	.align	8
	.weak		__nv_reservedSMEM_offset_0_alias
	.size		__nv_reservedSMEM_offset_0_alias, 0, 64
	.other		__nv_reservedSMEM_offset_0_alias,@"STO_CUDA_RESERVED_SHARED STV_DEFAULT"
__nv_reservedSMEM_offset_0_alias:
	.zero		0
.nv.shared.reserved.0:
	.zero		64
	.weak		__nv_reservedSMEM_allocation_phase
	.type		__nv_reservedSMEM_allocation_phase,@object
	.size		__nv_reservedSMEM_allocation_phase,(.L_0 - __nv_reservedSMEM_allocation_phase)
__nv_reservedSMEM_allocation_phase:
	.zero		1
.L_0:
	.zero		7
	.weak		__nv_reservedSMEM_devtool_atexit_pc
	.type		__nv_reservedSMEM_devtool_atexit_pc,@object
	.size		__nv_reservedSMEM_devtool_atexit_pc,(__nv_reservedSMEM_allocation_mask - __nv_reservedSMEM_devtool_atexit_pc)
__nv_reservedSMEM_devtool_atexit_pc:
	.zero		8
	.weak		__nv_reservedSMEM_allocation_mask
	.type		__nv_reservedSMEM_allocation_mask,@object
	.size		__nv_reservedSMEM_allocation_mask,(.L_2 - __nv_reservedSMEM_allocation_mask)
__nv_reservedSMEM_allocation_mask:
	.zero		4
.L_2:


//--------------------- .nv.constant0.matmul_kernel --------------------------
	.section	.nv.constant0.matmul_kernel,"a",@progbits
	.sectionflags	@""
	.align	4
.nv.constant0.matmul_kernel:
	.zero		976


//--------------------- SYMBOLS --------------------------

	.type		.nv.reservedSmem.offset0,@object
	.size		.nv.reservedSmem.offset0,0x4
	.type		.nv.reservedSmem.cap,@object
	.size		.nv.reservedSmem.cap,0x4
